//
// Generated by NVIDIA NVVM Compiler
//
// Compiler Build ID: CL-36424714
// Cuda compilation tools, release 13.0, V13.0.88
// Based on NVVM 20.0.0
//

.version 9.0
.target sm_100
.address_size 64

	// .globl	_Z4initjP17curandStateXORWOW
.global .align 4 .b8 precalc_xorwow_matrix[102400];
.global .align 4 .b8 precalc_xorwow_offset_matrix[102400];
.global .align 4 .b8 mrg32k3aM1[2304];
.global .align 4 .b8 mrg32k3aM2[2304];
.global .align 4 .b8 mrg32k3aM1SubSeq[2016];
.global .align 4 .b8 mrg32k3aM2SubSeq[2016];
.global .align 4 .b8 mrg32k3aM1Seq[2304];
.global .align 4 .b8 mrg32k3aM2Seq[2304];
.const .align 8 .b8 __cr_lgamma_table[72];

.visible .entry _Z4initjP17curandStateXORWOW(
	.param .u32 _Z4initjP17curandStateXORWOW_param_0,
	.param .u64 .ptr .align 1 _Z4initjP17curandStateXORWOW_param_1
)
{
	.reg .pred 	%p<24>;
	.reg .b32 	%r<406>;
	.reg .b64 	%rd<18>;

	ld.param.u32 	%r182, [_Z4initjP17curandStateXORWOW_param_0];
	ld.param.u64 	%rd8, [_Z4initjP17curandStateXORWOW_param_1];
	cvta.to.global.u64 	%rd9, %rd8;
	mov.u32 	%r183, %ctaid.x;
	cvt.u64.u32 	%rd17, %r183;
	mul.wide.u32 	%rd10, %r183, 48;
	add.s64 	%rd2, %rd9, %rd10;
	xor.b32  	%r184, %r182, -1429050551;
	mul.lo.s32 	%r185, %r184, 1099087573;
	add.s32 	%r186, %r185, -638133224;
	add.s32 	%r187, %r185, 123456789;
	st.global.v2.u32 	[%rd2], {%r186, %r187};
	xor.b32  	%r188, %r185, 362436069;
	mov.b32 	%r189, -123459836;
	st.global.v2.u32 	[%rd2+8], {%r188, %r189};
	add.s32 	%r190, %r185, 5783321;
	mov.b32 	%r191, -589760388;
	st.global.v2.u32 	[%rd2+16], {%r191, %r190};
	setp.eq.s32 	%p1, %r183, 0;
	@%p1 bra 	$L__BB0_42;
	mov.b32 	%r312, 0;
	mov.u64 	%rd12, precalc_xorwow_matrix;
$L__BB0_2:
	and.b64  	%rd4, %rd17, 3;
	setp.eq.s64 	%p2, %rd4, 0;
	@%p2 bra 	$L__BB0_41;
	mul.wide.u32 	%rd11, %r312, 3200;
	add.s64 	%rd5, %rd12, %rd11;
	cvt.u32.u64 	%r2, %rd4;
	mov.b32 	%r313, 0;
$L__BB0_4:
	mov.b32 	%r326, 0;
	mov.u32 	%r327, %r326;
	mov.u32 	%r328, %r326;
	mov.u32 	%r329, %r326;
	mov.u32 	%r330, %r326;
	mov.u32 	%r319, %r326;
$L__BB0_5:
	mul.wide.u32 	%rd13, %r319, 4;
	add.s64 	%rd14, %rd2, %rd13;
	ld.global.u32 	%r10, [%rd14+4];
	shl.b32 	%r11, %r319, 5;
	mov.b32 	%r325, 0;
$L__BB0_6:
	.pragma "nounroll";
	shr.u32 	%r196, %r10, %r325;
	and.b32  	%r197, %r196, 1;
	setp.eq.b32 	%p3, %r197, 1;
	not.pred 	%p4, %p3;
	add.s32 	%r198, %r11, %r325;
	mul.lo.s32 	%r199, %r198, 5;
	mul.wide.u32 	%rd15, %r199, 4;
	add.s64 	%rd6, %rd5, %rd15;
	@%p4 bra 	$L__BB0_8;
	ld.global.u32 	%r200, [%rd6];
	xor.b32  	%r330, %r330, %r200;
	ld.global.u32 	%r201, [%rd6+4];
	xor.b32  	%r329, %r329, %r201;
	ld.global.u32 	%r202, [%rd6+8];
	xor.b32  	%r328, %r328, %r202;
	ld.global.u32 	%r203, [%rd6+12];
	xor.b32  	%r327, %r327, %r203;
	ld.global.u32 	%r204, [%rd6+16];
	xor.b32  	%r326, %r326, %r204;
$L__BB0_8:
	and.b32  	%r206, %r196, 2;
	setp.eq.s32 	%p5, %r206, 0;
	@%p5 bra 	$L__BB0_10;
	ld.global.u32 	%r207, [%rd6+20];
	xor.b32  	%r330, %r330, %r207;
	ld.global.u32 	%r208, [%rd6+24];
	xor.b32  	%r329, %r329, %r208;
	ld.global.u32 	%r209, [%rd6+28];
	xor.b32  	%r328, %r328, %r209;
	ld.global.u32 	%r210, [%rd6+32];
	xor.b32  	%r327, %r327, %r210;
	ld.global.u32 	%r211, [%rd6+36];
	xor.b32  	%r326, %r326, %r211;
$L__BB0_10:
	and.b32  	%r213, %r196, 4;
	setp.eq.s32 	%p6, %r213, 0;
	@%p6 bra 	$L__BB0_12;
	ld.global.u32 	%r214, [%rd6+40];
	xor.b32  	%r330, %r330, %r214;
	ld.global.u32 	%r215, [%rd6+44];
	xor.b32  	%r329, %r329, %r215;
	ld.global.u32 	%r216, [%rd6+48];
	xor.b32  	%r328, %r328, %r216;
	ld.global.u32 	%r217, [%rd6+52];
	xor.b32  	%r327, %r327, %r217;
	ld.global.u32 	%r218, [%rd6+56];
	xor.b32  	%r326, %r326, %r218;
$L__BB0_12:
	and.b32  	%r220, %r196, 8;
	setp.eq.s32 	%p7, %r220, 0;
	@%p7 bra 	$L__BB0_14;
	ld.global.u32 	%r221, [%rd6+60];
	xor.b32  	%r330, %r330, %r221;
	ld.global.u32 	%r222, [%rd6+64];
	xor.b32  	%r329, %r329, %r222;
	ld.global.u32 	%r223, [%rd6+68];
	xor.b32  	%r328, %r328, %r223;
	ld.global.u32 	%r224, [%rd6+72];
	xor.b32  	%r327, %r327, %r224;
	ld.global.u32 	%r225, [%rd6+76];
	xor.b32  	%r326, %r326, %r225;
$L__BB0_14:
	and.b32  	%r227, %r196, 16;
	setp.eq.s32 	%p8, %r227, 0;
	@%p8 bra 	$L__BB0_16;
	ld.global.u32 	%r228, [%rd6+80];
	xor.b32  	%r330, %r330, %r228;
	ld.global.u32 	%r229, [%rd6+84];
	xor.b32  	%r329, %r329, %r229;
	ld.global.u32 	%r230, [%rd6+88];
	xor.b32  	%r328, %r328, %r230;
	ld.global.u32 	%r231, [%rd6+92];
	xor.b32  	%r327, %r327, %r231;
	ld.global.u32 	%r232, [%rd6+96];
	xor.b32  	%r326, %r326, %r232;
$L__BB0_16:
	and.b32  	%r234, %r196, 32;
	setp.eq.s32 	%p9, %r234, 0;
	@%p9 bra 	$L__BB0_18;
	ld.global.u32 	%r235, [%rd6+100];
	xor.b32  	%r330, %r330, %r235;
	ld.global.u32 	%r236, [%rd6+104];
	xor.b32  	%r329, %r329, %r236;
	ld.global.u32 	%r237, [%rd6+108];
	xor.b32  	%r328, %r328, %r237;
	ld.global.u32 	%r238, [%rd6+112];
	xor.b32  	%r327, %r327, %r238;
	ld.global.u32 	%r239, [%rd6+116];
	xor.b32  	%r326, %r326, %r239;
$L__BB0_18:
	and.b32  	%r241, %r196, 64;
	setp.eq.s32 	%p10, %r241, 0;
	@%p10 bra 	$L__BB0_20;
	ld.global.u32 	%r242, [%rd6+120];
	xor.b32  	%r330, %r330, %r242;
	ld.global.u32 	%r243, [%rd6+124];
	xor.b32  	%r329, %r329, %r243;
	ld.global.u32 	%r244, [%rd6+128];
	xor.b32  	%r328, %r328, %r244;
	ld.global.u32 	%r245, [%rd6+132];
	xor.b32  	%r327, %r327, %r245;
	ld.global.u32 	%r246, [%rd6+136];
	xor.b32  	%r326, %r326, %r246;
$L__BB0_20:
	and.b32  	%r248, %r196, 128;
	setp.eq.s32 	%p11, %r248, 0;
	@%p11 bra 	$L__BB0_22;
	ld.global.u32 	%r249, [%rd6+140];
	xor.b32  	%r330, %r330, %r249;
	ld.global.u32 	%r250, [%rd6+144];
	xor.b32  	%r329, %r329, %r250;
	ld.global.u32 	%r251, [%rd6+148];
	xor.b32  	%r328, %r328, %r251;
	ld.global.u32 	%r252, [%rd6+152];
	xor.b32  	%r327, %r327, %r252;
	ld.global.u32 	%r253, [%rd6+156];
	xor.b32  	%r326, %r326, %r253;
$L__BB0_22:
	and.b32  	%r255, %r196, 256;
	setp.eq.s32 	%p12, %r255, 0;
	@%p12 bra 	$L__BB0_24;
	ld.global.u32 	%r256, [%rd6+160];
	xor.b32  	%r330, %r330, %r256;
	ld.global.u32 	%r257, [%rd6+164];
	xor.b32  	%r329, %r329, %r257;
	ld.global.u32 	%r258, [%rd6+168];
	xor.b32  	%r328, %r328, %r258;
	ld.global.u32 	%r259, [%rd6+172];
	xor.b32  	%r327, %r327, %r259;
	ld.global.u32 	%r260, [%rd6+176];
	xor.b32  	%r326, %r326, %r260;
$L__BB0_24:
	and.b32  	%r262, %r196, 512;
	setp.eq.s32 	%p13, %r262, 0;
	@%p13 bra 	$L__BB0_26;
	ld.global.u32 	%r263, [%rd6+180];
	xor.b32  	%r330, %r330, %r263;
	ld.global.u32 	%r264, [%rd6+184];
	xor.b32  	%r329, %r329, %r264;
	ld.global.u32 	%r265, [%rd6+188];
	xor.b32  	%r328, %r328, %r265;
	ld.global.u32 	%r266, [%rd6+192];
	xor.b32  	%r327, %r327, %r266;
	ld.global.u32 	%r267, [%rd6+196];
	xor.b32  	%r326, %r326, %r267;
$L__BB0_26:
	and.b32  	%r269, %r196, 1024;
	setp.eq.s32 	%p14, %r269, 0;
	@%p14 bra 	$L__BB0_28;
	ld.global.u32 	%r270, [%rd6+200];
	xor.b32  	%r330, %r330, %r270;
	ld.global.u32 	%r271, [%rd6+204];
	xor.b32  	%r329, %r329, %r271;
	ld.global.u32 	%r272, [%rd6+208];
	xor.b32  	%r328, %r328, %r272;
	ld.global.u32 	%r273, [%rd6+212];
	xor.b32  	%r327, %r327, %r273;
	ld.global.u32 	%r274, [%rd6+216];
	xor.b32  	%r326, %r326, %r274;
$L__BB0_28:
	and.b32  	%r276, %r196, 2048;
	setp.eq.s32 	%p15, %r276, 0;
	@%p15 bra 	$L__BB0_30;
	ld.global.u32 	%r277, [%rd6+220];
	xor.b32  	%r330, %r330, %r277;
	ld.global.u32 	%r278, [%rd6+224];
	xor.b32  	%r329, %r329, %r278;
	ld.global.u32 	%r279, [%rd6+228];
	xor.b32  	%r328, %r328, %r279;
	ld.global.u32 	%r280, [%rd6+232];
	xor.b32  	%r327, %r327, %r280;
	ld.global.u32 	%r281, [%rd6+236];
	xor.b32  	%r326, %r326, %r281;
$L__BB0_30:
	and.b32  	%r283, %r196, 4096;
	setp.eq.s32 	%p16, %r283, 0;
	@%p16 bra 	$L__BB0_32;
	ld.global.u32 	%r284, [%rd6+240];
	xor.b32  	%r330, %r330, %r284;
	ld.global.u32 	%r285, [%rd6+244];
	xor.b32  	%r329, %r329, %r285;
	ld.global.u32 	%r286, [%rd6+248];
	xor.b32  	%r328, %r328, %r286;
	ld.global.u32 	%r287, [%rd6+252];
	xor.b32  	%r327, %r327, %r287;
	ld.global.u32 	%r288, [%rd6+256];
	xor.b32  	%r326, %r326, %r288;
$L__BB0_32:
	and.b32  	%r290, %r196, 8192;
	setp.eq.s32 	%p17, %r290, 0;
	@%p17 bra 	$L__BB0_34;
	ld.global.u32 	%r291, [%rd6+260];
	xor.b32  	%r330, %r330, %r291;
	ld.global.u32 	%r292, [%rd6+264];
	xor.b32  	%r329, %r329, %r292;
	ld.global.u32 	%r293, [%rd6+268];
	xor.b32  	%r328, %r328, %r293;
	ld.global.u32 	%r294, [%rd6+272];
	xor.b32  	%r327, %r327, %r294;
	ld.global.u32 	%r295, [%rd6+276];
	xor.b32  	%r326, %r326, %r295;
$L__BB0_34:
	and.b32  	%r297, %r196, 16384;
	setp.eq.s32 	%p18, %r297, 0;
	@%p18 bra 	$L__BB0_36;
	ld.global.u32 	%r298, [%rd6+280];
	xor.b32  	%r330, %r330, %r298;
	ld.global.u32 	%r299, [%rd6+284];
	xor.b32  	%r329, %r329, %r299;
	ld.global.u32 	%r300, [%rd6+288];
	xor.b32  	%r328, %r328, %r300;
	ld.global.u32 	%r301, [%rd6+292];
	xor.b32  	%r327, %r327, %r301;
	ld.global.u32 	%r302, [%rd6+296];
	xor.b32  	%r326, %r326, %r302;
$L__BB0_36:
	and.b32  	%r304, %r196, 32768;
	setp.eq.s32 	%p19, %r304, 0;
	@%p19 bra 	$L__BB0_38;
	ld.global.u32 	%r305, [%rd6+300];
	xor.b32  	%r330, %r330, %r305;
	ld.global.u32 	%r306, [%rd6+304];
	xor.b32  	%r329, %r329, %r306;
	ld.global.u32 	%r307, [%rd6+308];
	xor.b32  	%r328, %r328, %r307;
	ld.global.u32 	%r308, [%rd6+312];
	xor.b32  	%r327, %r327, %r308;
	ld.global.u32 	%r309, [%rd6+316];
	xor.b32  	%r326, %r326, %r309;
$L__BB0_38:
	add.s32 	%r325, %r325, 16;
	setp.ne.s32 	%p20, %r325, 32;
	@%p20 bra 	$L__BB0_6;
	mad.lo.s32 	%r310, %r319, -31, %r11;
	add.s32 	%r319, %r310, 1;
	setp.ne.s32 	%p21, %r319, 5;
	@%p21 bra 	$L__BB0_5;
	st.global.u32 	[%rd2+4], %r330;
	st.global.u32 	[%rd2+8], %r329;
	st.global.u32 	[%rd2+12], %r328;
	st.global.u32 	[%rd2+16], %r327;
	st.global.u32 	[%rd2+20], %r326;
	add.s32 	%r313, %r313, 1;
	setp.lt.u32 	%p22, %r313, %r2;
	@%p22 bra 	$L__BB0_4;
$L__BB0_41:
	shr.u64 	%rd7, %rd17, 2;
	add.s32 	%r312, %r312, 1;
	setp.gt.u64 	%p23, %rd17, 3;
	mov.u64 	%rd17, %rd7;
	@%p23 bra 	$L__BB0_2;
$L__BB0_42:
	mov.b32 	%r311, 0;
	st.global.v2.u32 	[%rd2+24], {%r311, %r311};
	st.global.u32 	[%rd2+32], %r311;
	mov.b64 	%rd16, 0;
	st.global.u64 	[%rd2+40], %rd16;
	ret;

}
	// .globl	_Z7randomsP17curandStateXORWOWPjS1_S1_PfS2_S1_PVjS2_
.visible .entry _Z7randomsP17curandStateXORWOWPjS1_S1_PfS2_S1_PVjS2_(
	.param .u64 .ptr .align 1 _Z7randomsP17curandStateXORWOWPjS1_S1_PfS2_S1_PVjS2__param_0,
	.param .u64 .ptr .align 1 _Z7randomsP17curandStateXORWOWPjS1_S1_PfS2_S1_PVjS2__param_1,
	.param .u64 .ptr .align 1 _Z7randomsP17curandStateXORWOWPjS1_S1_PfS2_S1_PVjS2__param_2,
	.param .u64 .ptr .align 1 _Z7randomsP17curandStateXORWOWPjS1_S1_PfS2_S1_PVjS2__param_3,
	.param .u64 .ptr .align 1 _Z7randomsP17curandStateXORWOWPjS1_S1_PfS2_S1_PVjS2__param_4,
	.param .u64 .ptr .align 1 _Z7randomsP17curandStateXORWOWPjS1_S1_PfS2_S1_PVjS2__param_5,
	.param .u64 .ptr .align 1 _Z7randomsP17curandStateXORWOWPjS1_S1_PfS2_S1_PVjS2__param_6,
	.param .u64 .ptr .align 1 _Z7randomsP17curandStateXORWOWPjS1_S1_PfS2_S1_PVjS2__param_7,
	.param .u64 .ptr .align 1 _Z7randomsP17curandStateXORWOWPjS1_S1_PfS2_S1_PVjS2__param_8
)
{
	.reg .pred 	%p<4>;
	.reg .b32 	%r<50>;
	.reg .b32 	%f<48>;
	.reg .b64 	%rd<26>;
	.reg .b64 	%fd<5>;

	ld.param.u64 	%rd1, [_Z7randomsP17curandStateXORWOWPjS1_S1_PfS2_S1_PVjS2__param_0];
	ld.param.u64 	%rd2, [_Z7randomsP17curandStateXORWOWPjS1_S1_PfS2_S1_PVjS2__param_1];
	ld.param.u64 	%rd3, [_Z7randomsP17curandStateXORWOWPjS1_S1_PfS2_S1_PVjS2__param_2];
	ld.param.u64 	%rd4, [_Z7randomsP17curandStateXORWOWPjS1_S1_PfS2_S1_PVjS2__param_3];
	ld.param.u64 	%rd5, [_Z7randomsP17curandStateXORWOWPjS1_S1_PfS2_S1_PVjS2__param_4];
	ld.param.u64 	%rd6, [_Z7randomsP17curandStateXORWOWPjS1_S1_PfS2_S1_PVjS2__param_5];
	ld.param.u64 	%rd7, [_Z7randomsP17curandStateXORWOWPjS1_S1_PfS2_S1_PVjS2__param_6];
	ld.param.u64 	%rd8, [_Z7randomsP17curandStateXORWOWPjS1_S1_PfS2_S1_PVjS2__param_7];
	ld.param.u64 	%rd9, [_Z7randomsP17curandStateXORWOWPjS1_S1_PfS2_S1_PVjS2__param_8];
	cvta.to.global.u64 	%rd10, %rd9;
	cvta.to.global.u64 	%rd11, %rd8;
	cvta.to.global.u64 	%rd12, %rd7;
	cvta.to.global.u64 	%rd13, %rd3;
	cvta.to.global.u64 	%rd14, %rd6;
	cvta.to.global.u64 	%rd15, %rd5;
	cvta.to.global.u64 	%rd16, %rd2;
	cvta.to.global.u64 	%rd17, %rd4;
	cvta.to.global.u64 	%rd18, %rd1;
	mov.u32 	%r1, %ctaid.x;
	mov.u32 	%r2, %ntid.x;
	mov.u32 	%r3, %tid.x;
	mad.lo.s32 	%r4, %r1, %r2, %r3;
	mul.wide.s32 	%rd19, %r4, 48;
	add.s64 	%rd20, %rd18, %rd19;
	ld.global.v2.u32 	{%r5, %r6}, [%rd20];
	shr.u32 	%r7, %r6, 2;
	xor.b32  	%r8, %r7, %r6;
	ld.global.v2.u32 	{%r9, %r10}, [%rd20+8];
	ld.global.v2.u32 	{%r11, %r12}, [%rd20+16];
	st.global.v2.u32 	[%rd20+8], {%r10, %r11};
	shl.b32 	%r13, %r12, 4;
	shl.b32 	%r14, %r8, 1;
	xor.b32  	%r15, %r14, %r13;
	xor.b32  	%r16, %r15, %r8;
	xor.b32  	%r17, %r16, %r12;
	st.global.v2.u32 	[%rd20+16], {%r12, %r17};
	add.s32 	%r18, %r5, 362437;
	st.global.v2.u32 	[%rd20], {%r18, %r9};
	add.s32 	%r19, %r17, %r18;
	cvt.rn.f32.u32 	%f1, %r19;
	fma.rn.f32 	%f2, %f1, 0f2F800000, 0f2F000000;
	ld.global.u32 	%r20, [%rd17];
	add.s32 	%r21, %r20, -2;
	cvt.rn.f64.u32 	%fd1, %r21;
	add.f64 	%fd2, %fd1, 0d3FEFFFFDE7210BE9;
	cvt.f64.f32 	%fd3, %f2;
	mul.f64 	%fd4, %fd2, %fd3;
	cvt.rn.f32.f64 	%f3, %fd4;
	add.f32 	%f4, %f3, 0f00000000;
	cvt.rzi.f32.f32 	%f5, %f4;
	cvt.rzi.u32.f32 	%r22, %f5;
	mul.wide.s32 	%rd21, %r4, 4;
	add.s64 	%rd22, %rd16, %rd21;
	st.global.u32 	[%rd22], %r22;
	ld.global.f32 	%f6, [%rd15];
	ld.global.f32 	%f7, [%rd14];
	div.rn.f32 	%f8, %f6, %f7;
	setp.lt.f32 	%p1, %f8, 0f00800000;
	mul.f32 	%f9, %f8, 0f4B000000;
	selp.f32 	%f10, %f9, %f8, %p1;
	selp.f32 	%f11, 0fC1B80000, 0f00000000, %p1;
	mov.b32 	%r23, %f10;
	add.s32 	%r24, %r23, -1059760811;
	and.b32  	%r25, %r24, -8388608;
	sub.s32 	%r26, %r23, %r25;
	mov.b32 	%f12, %r26;
	cvt.rn.f32.s32 	%f13, %r25;
	fma.rn.f32 	%f14, %f13, 0f34000000, %f11;
	add.f32 	%f15, %f12, 0fBF800000;
	fma.rn.f32 	%f16, %f15, 0fBE055027, 0f3E1039F6;
	fma.rn.f32 	%f17, %f16, %f15, 0fBDF8CDCC;
	fma.rn.f32 	%f18, %f17, %f15, 0f3E0F2955;
	fma.rn.f32 	%f19, %f18, %f15, 0fBE2AD8B9;
	fma.rn.f32 	%f20, %f19, %f15, 0f3E4CED0B;
	fma.rn.f32 	%f21, %f20, %f15, 0fBE7FFF22;
	fma.rn.f32 	%f22, %f21, %f15, 0f3EAAAA78;
	fma.rn.f32 	%f23, %f22, %f15, 0fBF000000;
	mul.f32 	%f24, %f15, %f23;
	fma.rn.f32 	%f25, %f24, %f15, %f15;
	fma.rn.f32 	%f26, %f14, 0f3F317218, %f25;
	setp.gt.u32 	%p2, %r23, 2139095039;
	fma.rn.f32 	%f27, %f10, 0f7F800000, 0f7F800000;
	selp.f32 	%f28, %f27, %f26, %p2;
	setp.eq.f32 	%p3, %f10, 0f00000000;
	selp.f32 	%f29, 0fFF800000, %f28, %p3;
	sqrt.rn.f32 	%f30, %f29;
	fma.rn.f32 	%f31, %f30, 0fBBBB989D, 0f3F000000;
	cvt.sat.f32.f32 	%f32, %f31;
	mov.f32 	%f33, 0f4B400001;
	mov.f32 	%f34, 0f437C0000;
	fma.rm.f32 	%f35, %f32, %f34, %f33;
	add.f32 	%f36, %f35, 0fCB40007F;
	neg.f32 	%f37, %f36;
	fma.rn.f32 	%f38, %f30, 0fBFB8AA3B, %f37;
	fma.rn.f32 	%f39, %f30, 0fB2A57060, %f38;
	mov.b32 	%r27, %f35;
	shl.b32 	%r28, %r27, 23;
	mov.b32 	%f40, %r28;
	ex2.approx.ftz.f32 	%f41, %f39;
	mul.f32 	%f42, %f41, %f40;
	cvt.rn.f32.u32 	%f43, %r22;
	fma.rn.f32 	%f44, %f42, %f43, 0f3F800000;
	cvt.rmi.f32.f32 	%f45, %f44;
	cvt.rzi.u32.f32 	%r29, %f45;
	add.s32 	%r30, %r29, %r22;
	ld.global.u32 	%r31, [%rd17];
	add.s32 	%r32, %r31, -1;
	rem.u32 	%r33, %r30, %r32;
	add.s64 	%rd23, %rd13, %rd21;
	st.global.u32 	[%rd23], %r33;
	add.s64 	%rd24, %rd12, %rd21;
	mov.b32 	%r34, 0;
	st.global.u32 	[%rd24], %r34;
	st.volatile.global.u32 	[%rd11], %r34;
	ld.global.v2.u32 	{%r35, %r36}, [%rd20];
	shr.u32 	%r37, %r36, 2;
	xor.b32  	%r38, %r37, %r36;
	ld.global.v2.u32 	{%r39, %r40}, [%rd20+8];
	ld.global.v2.u32 	{%r41, %r42}, [%rd20+16];
	st.global.v2.u32 	[%rd20+8], {%r40, %r41};
	shl.b32 	%r43, %r42, 4;
	shl.b32 	%r44, %r38, 1;
	xor.b32  	%r45, %r44, %r43;
	xor.b32  	%r46, %r45, %r38;
	xor.b32  	%r47, %r46, %r42;
	st.global.v2.u32 	[%rd20+16], {%r42, %r47};
	add.s32 	%r48, %r35, 362437;
	st.global.v2.u32 	[%rd20], {%r48, %r39};
	add.s32 	%r49, %r47, %r48;
	cvt.rn.f32.u32 	%f46, %r49;
	fma.rn.f32 	%f47, %f46, 0f2F800000, 0f2F000000;
	add.s64 	%rd25, %rd10, %rd21;
	st.global.f32 	[%rd25], %f47;
	ret;

}


// ===== COMPILED SASS (sm_100) =====

	.target	sm_100

	.elftype	@"ET_EXEC"


//--------------------- .note.nv.tkinfo           --------------------------
	.section	.note.nv.tkinfo,"",@"SHT_NOTE"
	.sectionflags	@"SHF_NOTE_NV_TKINFO"
	.tkinfo
        /*0018*/ 	.word	0x00000002
        /*0030*/ 	.string	""
        /*0030*/ 	.string	"ptxas"
        /*0030*/ 	.string	"Cuda compilation tools, release 13.0, V13.0.88"
        /*0030*/ 	.string	"Build cuda_13.0.r13.0/compiler.36424714_0"
        /*0030*/ 	.string	"-arch sm_100 -m 64 "



//--------------------- .note.nv.cuinfo           --------------------------
	.section	.note.nv.cuinfo,"",@"SHT_NOTE"
	.sectionflags	@"SHF_NOTE_NV_CUINFO"
        /*0018*/ 	.short	0x0002
        /*001a*/ 	.short	0x0064
        /*001c*/ 	.short	0x0082
	.zero		2


//--------------------- .nv.info                  --------------------------
	.section	.nv.info,"",@"SHT_CUDA_INFO"
	.align	4


	//----- nvinfo : EIATTR_REGCOUNT
	.align		4
        /*0000*/ 	.byte	0x04, 0x2f
        /*0002*/ 	.short	(.L_10 - .L_9)
	.align		4
.L_9:
        /*0004*/ 	.word	index@(_Z4initjP17curandStateXORWOW)
        /*0008*/ 	.word	0x00000020


	//----- nvinfo : EIATTR_FRAME_SIZE
	.align		4
.L_10:
        /*000c*/ 	.byte	0x04, 0x11
        /*000e*/ 	.short	(.L_12 - .L_11)
	.align		4
.L_11:
        /*0010*/ 	.word	index@(_Z4initjP17curandStateXORWOW)
        /*0014*/ 	.word	0x00000000


	//----- nvinfo : EIATTR_REGCOUNT
	.align		4
.L_12:
        /*0018*/ 	.byte	0x04, 0x2f
        /*001a*/ 	.short	(.L_14 - .L_13)
	.align		4
.L_13:
        /*001c*/ 	.word	index@(_Z7randomsP17curandStateXORWOWPjS1_S1_PfS2_S1_PVjS2_)
        /*0020*/ 	.word	0x00000017


	//----- nvinfo : EIATTR_FRAME_SIZE
	.align		4
.L_14:
        /*0024*/ 	.byte	0x04, 0x11
        /*0026*/ 	.short	(.L_16 - .L_15)
	.align		4
.L_15:
        /*0028*/ 	.word	index@($__internal_1_$__cuda_sm3x_div_rn_noftz_f32_slowpath)
        /*002c*/ 	.word	0x00000000


	//----- nvinfo : EIATTR_FRAME_SIZE
	.align		4
.L_16:
        /*0030*/ 	.byte	0x04, 0x11
        /*0032*/ 	.short	(.L_18 - .L_17)
	.align		4
.L_17:
        /*0034*/ 	.word	index@($__internal_0_$__cuda_sm20_sqrt_rn_f32_slowpath)
        /*0038*/ 	.word	0x00000000


	//----- nvinfo : EIATTR_FRAME_SIZE
	.align		4
.L_18:
        /*003c*/ 	.byte	0x04, 0x11
        /*003e*/ 	.short	(.L_20 - .L_19)
	.align		4
.L_19:
        /*0040*/ 	.word	index@(_Z7randomsP17curandStateXORWOWPjS1_S1_PfS2_S1_PVjS2_)
        /*0044*/ 	.word	0x00000000


	//----- nvinfo : EIATTR_MIN_STACK_SIZE
	.align		4
.L_20:
        /*0048*/ 	.byte	0x04, 0x12
        /*004a*/ 	.short	(.L_22 - .L_21)
	.align		4
.L_21:
        /*004c*/ 	.word	index@(_Z7randomsP17curandStateXORWOWPjS1_S1_PfS2_S1_PVjS2_)
        /*0050*/ 	.word	0x00000000


	//----- nvinfo : EIATTR_MIN_STACK_SIZE
	.align		4
.L_22:
        /*0054*/ 	.byte	0x04, 0x12
        /*0056*/ 	.short	(.L_24 - .L_23)
	.align		4
.L_23:
        /*0058*/ 	.word	index@(_Z4initjP17curandStateXORWOW)
        /*005c*/ 	.word	0x00000000
.L_24:


//--------------------- .nv.compat                --------------------------
	.section	.nv.compat,"",@"SHT_CUDA_COMPAT_INFO"
	.align	4
        /*0000*/ 	.byte	0x02, 0x09, 0x00, 0x00, 0x02, 0x02, 0x01, 0x00, 0x02, 0x05, 0x05, 0x00, 0x03, 0x07, 0x01, 0x01
        /*0010*/ 	.byte	0x02, 0x03, 0x00, 0x00, 0x02, 0x06, 0x01, 0x00, 0x04, 0x0b, 0x08, 0x00, 0x01, 0x00, 0x00, 0x00
        /*0020*/ 	.byte	0x00, 0x00, 0x00, 0x00


//--------------------- .nv.info._Z7randomsP17curandStateXORWOWPjS1_S1_PfS2_S1_PVjS2_ --------------------------
	.section	.nv.info._Z7randomsP17curandStateXORWOWPjS1_S1_PfS2_S1_PVjS2_,"",@"SHT_CUDA_INFO"
	.sectionflags	@""
	.align	4


	//----- nvinfo : EIATTR_CUDA_API_VERSION
	.align		4
        /*0000*/ 	.byte	0x04, 0x37
        /*0002*/ 	.short	(.L_26 - .L_25)
.L_25:
        /*0004*/ 	.word	0x00000082


	//----- nvinfo : EIATTR_KPARAM_INFO
	.align		4
.L_26:
        /*0008*/ 	.byte	0x04, 0x17
        /*000a*/ 	.short	(.L_28 - .L_27)
.L_27:
        /*000c*/ 	.word	0x00000000
        /*0010*/ 	.short	0x0008
        /*0012*/ 	.short	0x0040
        /*0014*/ 	.byte	0x00, 0xf5, 0x21, 0x00


	//----- nvinfo : EIATTR_KPARAM_INFO
	.align		4
.L_28:
        /*0018*/ 	.byte	0x04, 0x17
        /*001a*/ 	.short	(.L_30 - .L_29)
.L_29:
        /*001c*/ 	.word	0x00000000
        /*0020*/ 	.short	0x0007
        /*0022*/ 	.short	0x0038
        /*0024*/ 	.byte	0x00, 0xf5, 0x21, 0x00


	//----- nvinfo : EIATTR_KPARAM_INFO
	.align		4
.L_30:
        /*0028*/ 	.byte	0x04, 0x17
        /*002a*/ 	.short	(.L_32 - .L_31)
.L_31:
        /*002c*/ 	.word	0x00000000
        /*0030*/ 	.short	0x0006
        /*0032*/ 	.short	0x0030
        /*0034*/ 	.byte	0x00, 0xf5, 0x21, 0x00


	//----- nvinfo : EIATTR_KPARAM_INFO
	.align		4
.L_32:
        /*0038*/ 	.byte	0x04, 0x17
        /*003a*/ 	.short	(.L_34 - .L_33)
.L_33:
        /*003c*/ 	.word	0x00000000
        /*0040*/ 	.short	0x0005
        /*0042*/ 	.short	0x0028
        /*0044*/ 	.byte	0x00, 0xf5, 0x21, 0x00


	//----- nvinfo : EIATTR_KPARAM_INFO
	.align		4
.L_34:
        /*0048*/ 	.byte	0x04, 0x17
        /*004a*/ 	.short	(.L_36 - .L_35)
.L_35:
        /*004c*/ 	.word	0x00000000
        /*0050*/ 	.short	0x0004
        /*0052*/ 	.short	0x0020
        /*0054*/ 	.byte	0x00, 0xf5, 0x21, 0x00


	//----- nvinfo : EIATTR_KPARAM_INFO
	.align		4
.L_36:
        /*0058*/ 	.byte	0x04, 0x17
        /*005a*/ 	.short	(.L_38 - .L_37)
.L_37:
        /*005c*/ 	.word	0x00000000
        /*0060*/ 	.short	0x0003
        /*0062*/ 	.short	0x0018
        /*0064*/ 	.byte	0x00, 0xf5, 0x21, 0x00


	//----- nvinfo : EIATTR_KPARAM_INFO
	.align		4
.L_38:
        /*0068*/ 	.byte	0x04, 0x17
        /*006a*/ 	.short	(.L_40 - .L_39)
.L_39:
        /*006c*/ 	.word	0x00000000
        /*0070*/ 	.short	0x0002
        /*0072*/ 	.short	0x0010
        /*0074*/ 	.byte	0x00, 0xf5, 0x21, 0x00


	//----- nvinfo : EIATTR_KPARAM_INFO
	.align		4
.L_40:
        /*0078*/ 	.byte	0x04, 0x17
        /*007a*/ 	.short	(.L_42 - .L_41)
.L_41:
        /*007c*/ 	.word	0x00000000
        /*0080*/ 	.short	0x0001
        /*0082*/ 	.short	0x0008
        /*0084*/ 	.byte	0x00, 0xf5, 0x21, 0x00


	//----- nvinfo : EIATTR_KPARAM_INFO
	.align		4
.L_42:
        /*0088*/ 	.byte	0x04, 0x17
        /*008a*/ 	.short	(.L_44 - .L_43)
.L_43:
        /*008c*/ 	.word	0x00000000
        /*0090*/ 	.short	0x0000
        /*0092*/ 	.short	0x0000
        /*0094*/ 	.byte	0x00, 0xf5, 0x21, 0x00


	//----- nvinfo : EIATTR_SPARSE_MMA_MASK
	.align		4
.L_44:
        /*0098*/ 	.byte	0x03, 0x50
        /*009a*/ 	.short	0x0000


	//----- nvinfo : EIATTR_MAXREG_COUNT
	.align		4
        /*009c*/ 	.byte	0x03, 0x1b
        /*009e*/ 	.short	0x00ff


	//----- nvinfo : EIATTR_MERCURY_ISA_VERSION
	.align		4
        /*00a0*/ 	.byte	0x03, 0x5f
        /*00a2*/ 	.short	0x0101


	//----- nvinfo : EIATTR_VRC_CTA_INIT_COUNT
	.align		4
        /*00a4*/ 	.byte	0x02, 0x4a
	.zero		1
	.zero		1


	//----- nvinfo : EIATTR_EXIT_INSTR_OFFSETS
	.align		4
        /*00a8*/ 	.byte	0x04, 0x1c
        /*00aa*/ 	.short	(.L_46 - .L_45)


	//   ....[0]....
.L_45:
        /*00ac*/ 	.word	0x00000a30


	//----- nvinfo : EIATTR_CRS_STACK_SIZE
	.align		4
.L_46:
        /*00b0*/ 	.byte	0x04, 0x1e
        /*00b2*/ 	.short	(.L_48 - .L_47)
.L_47:
        /*00b4*/ 	.word	0x00000000


	//----- nvinfo : EIATTR_CBANK_PARAM_SIZE
	.align		4
.L_48:
        /*00b8*/ 	.byte	0x03, 0x19
        /*00ba*/ 	.short	0x0048


	//----- nvinfo : EIATTR_PARAM_CBANK
	.align		4
        /*00bc*/ 	.byte	0x04, 0x0a
        /*00be*/ 	.short	(.L_50 - .L_49)
	.align		4
.L_49:
        /*00c0*/ 	.word	index@(.nv.constant0._Z7randomsP17curandStateXORWOWPjS1_S1_PfS2_S1_PVjS2_)
        /*00c4*/ 	.short	0x0380
        /*00c6*/ 	.short	0x0048


	//----- nvinfo : EIATTR_SW_WAR
	.align		4
.L_50:
        /*00c8*/ 	.byte	0x04, 0x36
        /*00ca*/ 	.short	(.L_52 - .L_51)
.L_51:
        /*00cc*/ 	.word	0x00000008
.L_52:


//--------------------- .nv.info._Z4initjP17curandStateXORWOW --------------------------
	.section	.nv.info._Z4initjP17curandStateXORWOW,"",@"SHT_CUDA_INFO"
	.sectionflags	@""
	.align	4


	//----- nvinfo : EIATTR_CUDA_API_VERSION
	.align		4
        /*0000*/ 	.byte	0x04, 0x37
        /*0002*/ 	.short	(.L_54 - .L_53)
.L_53:
        /*0004*/ 	.word	0x00000082


	//----- nvinfo : EIATTR_KPARAM_INFO
	.align		4
.L_54:
        /*0008*/ 	.byte	0x04, 0x17
        /*000a*/ 	.short	(.L_56 - .L_55)
.L_55:
        /*000c*/ 	.word	0x00000000
        /*0010*/ 	.short	0x0001
        /*0012*/ 	.short	0x0008
        /*0014*/ 	.byte	0x00, 0xf5, 0x21, 0x00


	//----- nvinfo : EIATTR_KPARAM_INFO
	.align		4
.L_56:
        /*0018*/ 	.byte	0x04, 0x17
        /*001a*/ 	.short	(.L_58 - .L_57)
.L_57:
        /*001c*/ 	.word	0x00000000
        /*0020*/ 	.short	0x0000
        /*0022*/ 	.short	0x0000
        /*0024*/ 	.byte	0x00, 0xf0, 0x11, 0x00


	//----- nvinfo : EIATTR_SPARSE_MMA_MASK
	.align		4
.L_58:
        /*0028*/ 	.byte	0x03, 0x50
        /*002a*/ 	.short	0x0000


	//----- nvinfo : EIATTR_MAXREG_COUNT
	.align		4
        /*002c*/ 	.byte	0x03, 0x1b
        /*002e*/ 	.short	0x00ff


	//----- nvinfo : EIATTR_MERCURY_ISA_VERSION
	.align		4
        /*0030*/ 	.byte	0x03, 0x5f
        /*0032*/ 	.short	0x0101


	//----- nvinfo : EIATTR_VRC_CTA_INIT_COUNT
	.align		4
        /*0034*/ 	.byte	0x02, 0x4a
	.zero		1
	.zero		1


	//----- nvinfo : EIATTR_EXIT_INSTR_OFFSETS
	.align		4
        /*0038*/ 	.byte	0x04, 0x1c
        /*003a*/ 	.short	(.L_60 - .L_59)


	//   ....[0]....
.L_59:
        /*003c*/ 	.word	0x00000ea0


	//----- nvinfo : EIATTR_CBANK_PARAM_SIZE
	.align		4
.L_60:
        /*0040*/ 	.byte	0x03, 0x19
        /*0042*/ 	.short	0x0010


	//----- nvinfo : EIATTR_PARAM_CBANK
	.align		4
        /*0044*/ 	.byte	0x04, 0x0a
        /*0046*/ 	.short	(.L_62 - .L_61)
	.align		4
.L_61:
        /*0048*/ 	.word	index@(.nv.constant0._Z4initjP17curandStateXORWOW)
        /*004c*/ 	.short	0x0380
        /*004e*/ 	.short	0x0010


	//----- nvinfo : EIATTR_SW_WAR
	.align		4
.L_62:
        /*0050*/ 	.byte	0x04, 0x36
        /*0052*/ 	.short	(.L_64 - .L_63)
.L_63:
        /*0054*/ 	.word	0x00000008
.L_64:


//--------------------- .nv.callgraph             --------------------------
	.section	.nv.callgraph,"",@"SHT_CUDA_CALLGRAPH"
	.align	4
	.sectionentsize	8
	.align		4
        /*0000*/ 	.word	0x00000000
	.align		4
        /*0004*/ 	.word	0xffffffff
	.align		4
        /*0008*/ 	.word	0x00000000
	.align		4
        /*000c*/ 	.word	0xfffffffe
	.align		4
        /*0010*/ 	.word	0x00000000
	.align		4
        /*0014*/ 	.word	0xfffffffd
	.align		4
        /*0018*/ 	.word	0x00000000
	.align		4
        /*001c*/ 	.word	0xfffffffc


//--------------------- .nv.constant4             --------------------------
	.section	.nv.constant4,"a",@progbits
	.align	8
	.align		8
.nv.constant4:
        /*0000*/ 	.dword	precalc_xorwow_matrix
	.align		8
        /*0008*/ 	.dword	precalc_xorwow_offset_matrix
	.align		8
        /*0010*/ 	.dword	mrg32k3aM1
	.align		8
        /*0018*/ 	.dword	mrg32k3aM2
	.align		8
        /*0020*/ 	.dword	mrg32k3aM1SubSeq
	.align		8
        /*0028*/ 	.dword	mrg32k3aM2SubSeq
	.align		8
        /*0030*/ 	.dword	mrg32k3aM1Seq
	.align		8
        /*0038*/ 	.dword	mrg32k3aM2Seq


//--------------------- .nv.constant3             --------------------------
	.section	.nv.constant3,"a",@progbits
	.align	8
.nv.constant3:
	.type		__cr_lgamma_table,@object
	.size		__cr_lgamma_table,(.L_8 - __cr_lgamma_table)
__cr_lgamma_table:
        /*0000*/ 	.byte	0x00, 0x00, 0x00, 0x00, 0x00, 0x00, 0x00, 0x00, 0x00, 0x00, 0x00, 0x00, 0x00, 0x00, 0x00, 0x00
        /*0010*/ 	.byte	0xef, 0x39, 0xfa, 0xfe, 0x42, 0x2e, 0xe6, 0x3f, 0x02, 0x20, 0x2a, 0xfa, 0x0b, 0xab, 0xfc, 0x3f
        /*0020*/ 	.byte	0xf9, 0x2c, 0x92, 0x7c, 0xa7, 0x6c, 0x09, 0x40, 0xc9, 0x79, 0x44, 0x3c, 0x64, 0x26, 0x13, 0x40
        /*0030*/ 	.byte	0xca, 0x01, 0xcf, 0x3a, 0x27, 0x51, 0x1a, 0x40, 0x30, 0xcc, 0x2d, 0xf3, 0xe1, 0x0c, 0x21, 0x40
        /*0040*/ 	.byte	0x0d, 0xb7, 0xfc, 0x82, 0x8e, 0x35, 0x25, 0x40
.L_8:


//--------------------- .text._Z7randomsP17curandStateXORWOWPjS1_S1_PfS2_S1_PVjS2_ --------------------------
	.section	.text._Z7randomsP17curandStateXORWOWPjS1_S1_PfS2_S1_PVjS2_,"ax",@progbits
	.align	128
        .global         _Z7randomsP17curandStateXORWOWPjS1_S1_PfS2_S1_PVjS2_
        .type           _Z7randomsP17curandStateXORWOWPjS1_S1_PfS2_S1_PVjS2_,@function
        .size           _Z7randomsP17curandStateXORWOWPjS1_S1_PfS2_S1_PVjS2_,(.L_x_21 - _Z7randomsP17curandStateXORWOWPjS1_S1_PfS2_S1_PVjS2_)
        .other          _Z7randomsP17curandStateXORWOWPjS1_S1_PfS2_S1_PVjS2_,@"STO_CUDA_ENTRY STV_DEFAULT"
_Z7randomsP17curandStateXORWOWPjS1_S1_PfS2_S1_PVjS2_:
.text._Z7randomsP17curandStateXORWOWPjS1_S1_PfS2_S1_PVjS2_:
[----:B------:R-:W-:Y:S01]  /*0000*/  LDC R1, c[0x0][0x37c] ;  /* 0x0000df00ff017b82 */ /* 0x000fe20000000800 */
[----:B------:R-:W0:Y:S07]  /*0010*/  S2R R3, SR_TID.X ;  /* 0x0000000000037919 */ /* 0x000e2e0000002100 */
[----:B------:R-:W0:Y:S01]  /*0020*/  S2UR UR6, SR_CTAID.X ;  /* 0x00000000000679c3 */ /* 0x000e220000002500 */
[----:B------:R-:W1:Y:S07]  /*0030*/  LDCU.64 UR4, c[0x0][0x358] ;  /* 0x00006b00ff0477ac */ /* 0x000e6e0008000a00 */
[----:B------:R-:W0:Y:S08]  /*0040*/  LDC R2, c[0x0][0x360] ;  /* 0x0000d800ff027b82 */ /* 0x000e300000000800 */
[----:B------:R-:W2:Y:S01]  /*0050*/  LDC.64 R4, c[0x0][0x380] ;  /* 0x0000e000ff047b82 */ /* 0x000ea20000000a00 */
[----:B0-----:R-:W-:-:S04]  /*0060*/  IMAD R2, R2, UR6, R3 ;  /* 0x0000000602027c24 */ /* 0x001fc8000f8e0203 */
[----:B--2---:R-:W-:-:S05]  /*0070*/  IMAD.WIDE R4, R2, 0x30, R4 ;  /* 0x0000003002047825 */ /* 0x004fca00078e0204 */
[----:B-1----:R-:W2:Y:S04]  /*0080*/  LDG.E.64 R8, desc[UR4][R4.64] ;  /* 0x0000000404087981 */ /* 0x002ea8000c1e1b00 */
[----:B------:R-:W3:Y:S04]  /*0090*/  LDG.E.64 R12, desc[UR4][R4.64+0x10] ;  /* 0x00001004040c7981 */ /* 0x000ee8000c1e1b00 */
[----:B------:R-:W4:Y:S01]  /*00a0*/  LDG.E.64 R10, desc[UR4][R4.64+0x8] ;  /* 0x00000804040a7981 */ /* 0x000f22000c1e1b00 */
[----:B------:R-:W0:Y:S01]  /*00b0*/  LDC.64 R6, c[0x0][0x398] ;  /* 0x0000e600ff067b82 */ /* 0x000e220000000a00 */
[----:B--2---:R-:W-:-:S02]  /*00c0*/  SHF.R.U32.HI R0, RZ, 0x2, R9 ;  /* 0x00000002ff007819 */ /* 0x004fc40000011609 */
[----:B------:R-:W-:Y:S02]  /*00d0*/  IADD3 R14, PT, PT, R8, 0x587c5, RZ ;  /* 0x000587c5080e7810 */ /* 0x000fe40007ffe0ff */
[----:B------:R-:W-:Y:S01]  /*00e0*/  LOP3.LUT R0, R0, R9, RZ, 0x3c, !PT ;  /* 0x0000000900007212 */ /* 0x000fe200078e3cff */
[----:B---3--:R-:W-:Y:S02]  /*00f0*/  IMAD.SHL.U32 R3, R13, 0x10, RZ ;  /* 0x000000100d037824 */ /* 0x008fe400078e00ff */
[----:B------:R-:W-:Y:S01]  /*0100*/  IMAD.MOV.U32 R17, RZ, RZ, R12 ;  /* 0x000000ffff117224 */ /* 0x000fe200078e000c */
[----:B----4-:R-:W-:Y:S01]  /*0110*/  MOV R16, R11 ;  /* 0x0000000b00107202 */ /* 0x010fe20000000f00 */
[C---:B------:R-:W-:Y:S02]  /*0120*/  IMAD.SHL.U32 R9, R0.reuse, 0x2, RZ ;  /* 0x0000000200097824 */ /* 0x040fe400078e00ff */
[----:B------:R-:W-:Y:S02]  /*0130*/  IMAD.MOV.U32 R18, RZ, RZ, R13 ;  /* 0x000000ffff127224 */ /* 0x000fe400078e000d */
[----:B------:R-:W-:Y:S01]  /*0140*/  IMAD.MOV.U32 R15, RZ, RZ, R10 ;  /* 0x000000ffff0f7224 */ /* 0x000fe200078e000a */
[----:B------:R-:W-:Y:S01]  /*0150*/  LOP3.LUT R0, R0, R9, R3, 0x96, !PT ;  /* 0x0000000900007212 */ /* 0x000fe200078e9603 */
[----:B------:R-:W-:Y:S03]  /*0160*/  STG.E.64 desc[UR4][R4.64+0x8], R16 ;  /* 0x0000081004007986 */ /* 0x000fe6000c101b04 */
[----:B------:R-:W-:Y:S01]  /*0170*/  LOP3.LUT R19, R0, R13, RZ, 0x3c, !PT ;  /* 0x0000000d00137212 */ /* 0x000fe200078e3cff */
[----:B------:R1:W-:Y:S04]  /*0180*/  STG.E.64 desc[UR4][R4.64], R14 ;  /* 0x0000000e04007986 */ /* 0x0003e8000c101b04 */
[----:B------:R2:W-:Y:S04]  /*0190*/  STG.E.64 desc[UR4][R4.64+0x10], R18 ;  /* 0x0000101204007986 */ /* 0x0005e8000c101b04 */
[----:B0-----:R-:W3:Y:S01]  /*01a0*/  LDG.E R6, desc[UR4][R6.64] ;  /* 0x0000000406067981 */ /* 0x001ee2000c1e1900 */
[----:B------:R-:W-:Y:S01]  /*01b0*/  IMAD.IADD R0, R19, 0x1, R14 ;  /* 0x0000000113007824 */ /* 0x000fe200078e020e */
[----:B------:R-:W-:Y:S01]  /*01c0*/  UMOV UR6, 0xe7210be9 ;  /* 0xe7210be900067882 */ /* 0x000fe20000000000 */
[----:B------:R-:W-:Y:S01]  /*01d0*/  IMAD.MOV.U32 R11, RZ, RZ, 0x2f800000 ;  /* 0x2f800000ff0b7424 */ /* 0x000fe200078e00ff */
[----:B------:R-:W-:Y:S01]  /*01e0*/  UMOV UR7, 0x3feffffd ;  /* 0x3feffffd00077882 */ /* 0x000fe20000000000 */
[----:B------:R-:W0:Y:S01]  /*01f0*/  LDC.64 R12, c[0x0][0x3a0] ;  /* 0x0000e800ff0c7b82 */ /* 0x000e220000000a00 */
[----:B------:R-:W-:-:S05]  /*0200*/  I2FP.F32.U32 R0, R0 ;  /* 0x0000000000007245 */ /* 0x000fca0000201000 */
[----:B------:R-:W-:Y:S02]  /*0210*/  FFMA R0, R0, R11, 1.1641532182693481445e-10 ;  /* 0x2f00000000007423 */ /* 0x000fe4000000000b */
[----:B-1----:R-:W1:Y:S02]  /*0220*/  LDC.64 R14, c[0x0][0x3a8] ;  /* 0x0000ea00ff0e7b82 */ /* 0x002e640000000a00 */
[----:B------:R-:W-:Y:S01]  /*0230*/  F2F.F64.F32 R10, R0 ;  /* 0x00000000000a7310 */ /* 0x000fe20000201800 */
[----:B---3--:R-:W-:-:S07]  /*0240*/  IADD3 R3, PT, PT, R6, -0x2, RZ ;  /* 0xfffffffe06037810 */ /* 0x008fce0007ffe0ff */
[----:B------:R-:W3:Y:S02]  /*0250*/  I2F.F64.U32 R8, R3 ;  /* 0x0000000300087312 */ /* 0x000ee40000201800 */
[----:B---3--:R-:W-:-:S08]  /*0260*/  DADD R8, R8, UR6 ;  /* 0x0000000608087e29 */ /* 0x008fd00008000000 */
[----:B------:R-:W-:Y:S01]  /*0270*/  DMUL R8, R8, R10 ;  /* 0x0000000a08087228 */ /* 0x000fe20000000000 */
[----:B------:R-:W3:Y:S09]  /*0280*/  LDC.64 R10, c[0x0][0x388] ;  /* 0x0000e200ff0a7b82 */ /* 0x000ef20000000a00 */
[----:B------:R-:W4:Y:S02]  /*0290*/  F2F.F32.F64 R8, R8 ;  /* 0x0000000800087310 */ /* 0x000f240000301000 */
[----:B----4-:R-:W-:Y:S01]  /*02a0*/  FADD R6, RZ, R8 ;  /* 0x00000008ff067221 */ /* 0x010fe20000000000 */
[----:B---3--:R-:W-:-:S05]  /*02b0*/  IMAD.WIDE R10, R2, 0x4, R10 ;  /* 0x00000004020a7825 */ /* 0x008fca00078e020a */
[----:B------:R-:W3:Y:S02]  /*02c0*/  F2I.U32.TRUNC.NTZ R6, R6 ;  /* 0x0000000600067305 */ /* 0x000ee4000020f000 */
[----:B---3--:R2:W-:Y:S04]  /*02d0*/  STG.E desc[UR4][R10.64], R6 ;  /* 0x000000060a007986 */ /* 0x0085e8000c101904 */
[----:B-1----:R-:W3:Y:S04]  /*02e0*/  LDG.E R3, desc[UR4][R14.64] ;  /* 0x000000040e037981 */ /* 0x002ee8000c1e1900 */
[----:B0-----:R-:W4:Y:S01]  /*02f0*/  LDG.E R0, desc[UR4][R12.64] ;  /* 0x000000040c007981 */ /* 0x001f22000c1e1900 */
[----:B---3--:R-:W0:Y:S08]  /*0300*/  MUFU.RCP R16, R3 ;  /* 0x0000000300107308 */ /* 0x008e300000001000 */
[----:B----4-:R-:W1:Y:S01]  /*0310*/  FCHK P0, R0, R3 ;  /* 0x0000000300007302 */ /* 0x010e620000000000 */
[----:B0-----:R-:W-:-:S04]  /*0320*/  FFMA R7, -R3, R16, 1 ;  /* 0x3f80000003077423 */ /* 0x001fc80000000110 */
[----:B------:R-:W-:-:S04]  /*0330*/  FFMA R7, R16, R7, R16 ;  /* 0x0000000710077223 */ /* 0x000fc80000000010 */
[----:B------:R-:W-:-:S04]  /*0340*/  FFMA R8, R0, R7, RZ ;  /* 0x0000000700087223 */ /* 0x000fc800000000ff */
[----:B------:R-:W-:-:S04]  /*0350*/  FFMA R9, -R3, R8, R0 ;  /* 0x0000000803097223 */ /* 0x000fc80000000100 */
[----:B------:R-:W-:Y:S01]  /*0360*/  FFMA R7, R7, R9, R8 ;  /* 0x0000000907077223 */ /* 0x000fe20000000008 */
[----:B-12---:R-:W-:Y:S06]  /*0370*/  @!P0 BRA `(.L_x_0) ;  /* 0x00000000000c8947 */ /* 0x006fec0003800000 */
[----:B------:R-:W-:-:S07]  /*0380*/  MOV R8, 0x3a0 ;  /* 0x000003a000087802 */ /* 0x000fce0000000f00 */
[----:B------:R-:W-:Y:S05]  /*0390*/  CALL.REL.NOINC `($__internal_1_$__cuda_sm3x_div_rn_noftz_f32_slowpath) ;  /* 0x0000000800047944 */ /* 0x000fea0003c00000 */
[----:B------:R-:W-:-:S07]  /*03a0*/  IMAD.MOV.U32 R7, RZ, RZ, R0 ;  /* 0x000000ffff077224 */ /* 0x000fce00078e0000 */
.L_x_0:
[----:B------:R-:W-:Y:S02]  /*03b0*/  MOV R10, R7 ;  /* 0x00000007000a7202 */ /* 0x000fe40000000f00 */
[----:B------:R-:W-:Y:S02]  /*03c0*/  MOV R8, 0x3e055027 ;  /* 0x3e05502700087802 */ /* 0x000fe40000000f00 */
[----:B------:R-:W-:-:S13]  /*03d0*/  FSETP.GEU.AND P0, PT, R10, 1.175494350822287508e-38, PT ;  /* 0x008000000a00780b */ /* 0x000fda0003f0e000 */
[----:B------:R-:W-:-:S04]  /*03e0*/  @!P0 FMUL R10, R10, 8388608 ;  /* 0x4b0000000a0a8820 */ /* 0x000fc80000400000 */
[----:B------:R-:W-:-:S05]  /*03f0*/  VIADD R0, R10, 0xc0d55555 ;  /* 0xc0d555550a007836 */ /* 0x000fca0000000000 */
[----:B------:R-:W-:-:S05]  /*0400*/  LOP3.LUT R3, R0, 0xff800000, RZ, 0xc0, !PT ;  /* 0xff80000000037812 */ /* 0x000fca00078ec0ff */
[----:B------:R-:W-:Y:S01]  /*0410*/  IMAD.IADD R0, R10, 0x1, -R3 ;  /* 0x000000010a007824 */ /* 0x000fe200078e0a03 */
[----:B------:R-:W-:-:S03]  /*0420*/  I2FP.F32.S32 R3, R3 ;  /* 0x0000000300037245 */ /* 0x000fc60000201400 */
[----:B------:R-:W-:-:S04]  /*0430*/  FADD R7, R0, -1 ;  /* 0xbf80000000077421 */ /* 0x000fc80000000000 */
[----:B------:R-:W-:-:S04]  /*0440*/  FFMA R0, R7, -R8, 0.14084610342979431152 ;  /* 0x3e1039f607007423 */ /* 0x000fc80000000808 */
[----:B------:R-:W-:-:S04]  /*0450*/  FFMA R0, R7, R0, -0.12148627638816833496 ;  /* 0xbdf8cdcc07007423 */ /* 0x000fc80000000000 */
[----:B------:R-:W-:-:S04]  /*0460*/  FFMA R0, R7, R0, 0.13980610668659210205 ;  /* 0x3e0f295507007423 */ /* 0x000fc80000000000 */
[----:B------:R-:W-:-:S04]  /*0470*/  FFMA R0, R7, R0, -0.16684235632419586182 ;  /* 0xbe2ad8b907007423 */ /* 0x000fc80000000000 */
[----:B------:R-:W-:-:S04]  /*0480*/  FFMA R0, R7, R0, 0.20012299716472625732 ;  /* 0x3e4ced0b07007423 */ /* 0x000fc80000000000 */
[----:B------:R-:W-:-:S04]  /*0490*/  FFMA R0, R7, R0, -0.24999669194221496582 ;  /* 0xbe7fff2207007423 */ /* 0x000fc80000000000 */
[----:B------:R-:W-:-:S04]  /*04a0*/  FFMA R0, R7, R0, 0.33333182334899902344 ;  /* 0x3eaaaa7807007423 */ /* 0x000fc80000000000 */
[C---:B------:R-:W-:Y:S01]  /*04b0*/  FFMA R8, R7.reuse, R0, -0.5 ;  /* 0xbf00000007087423 */ /* 0x040fe20000000000 */
[----:B------:R-:W-:Y:S02]  /*04c0*/  FSEL R0, RZ, -23, P0 ;  /* 0xc1b80000ff007808 */ /* 0x000fe40000000000 */
[----:B------:R-:W-:Y:S01]  /*04d0*/  ISETP.GT.U32.AND P0, PT, R10, 0x7f7fffff, PT ;  /* 0x7f7fffff0a00780c */ /* 0x000fe20003f04070 */
[----:B------:R-:W-:Y:S02]  /*04e0*/  FMUL R8, R7, R8 ;  /* 0x0000000807087220 */ /* 0x000fe40000400000 */
[----:B------:R-:W-:Y:S01]  /*04f0*/  FFMA R0, R3, 1.1920928955078125e-07, R0 ;  /* 0x3400000003007823 */ /* 0x000fe20000000000 */
[----:B------:R-:W-:Y:S02]  /*0500*/  IMAD.MOV.U32 R3, RZ, RZ, 0x7f800000 ;  /* 0x7f800000ff037424 */ /* 0x000fe400078e00ff */
[----:B------:R-:W-:-:S04]  /*0510*/  FFMA R7, R7, R8, R7 ;  /* 0x0000000807077223 */ /* 0x000fc80000000007 */
[----:B------:R-:W-:-:S03]  /*0520*/  FFMA R0, R0, 0.69314718246459960938, R7 ;  /* 0x3f31721800007823 */ /* 0x000fc60000000007 */
[C---:B------:R-:W-:Y:S01]  /*0530*/  @P0 FFMA R0, R10.reuse, R3, +INF ;  /* 0x7f8000000a000423 */ /* 0x040fe20000000003 */
[----:B------:R-:W-:-:S04]  /*0540*/  FSETP.NEU.AND P0, PT, R10, RZ, PT ;  /* 0x000000ff0a00720b */ /* 0x000fc80003f0d000 */
[----:B------:R-:W-:-:S04]  /*0550*/  FSEL R0, R0, -INF , P0 ;  /* 0xff80000000007808 */ /* 0x000fc80000000000 */
[----:B------:R0:W1:Y:S01]  /*0560*/  MUFU.RSQ R7, R0 ;  /* 0x0000000000077308 */ /* 0x0000620000001400 */
[----:B------:R-:W-:-:S05]  /*0570*/  VIADD R3, R0, 0xf3000000 ;  /* 0xf300000000037836 */ /* 0x000fca0000000000 */
[----:B------:R-:W-:-:S13]  /*0580*/  ISETP.GT.U32.AND P0, PT, R3, 0x727fffff, PT ;  /* 0x727fffff0300780c */ /* 0x000fda0003f04070 */
[----:B01----:R-:W-:Y:S05]  /*0590*/  @!P0 BRA `(.L_x_1) ;  /* 0x00000000000c8947 */ /* 0x003fea0003800000 */
[----:B------:R-:W-:-:S07]  /*05a0*/  MOV R10, 0x5c0 ;  /* 0x000005c0000a7802 */ /* 0x000fce0000000f00 */
[----:B------:R-:W-:Y:S05]  /*05b0*/  CALL.REL.NOINC `($__internal_0_$__cuda_sm20_sqrt_rn_f32_slowpath) ;  /* 0x0000000400207944 */ /* 0x000fea0003c00000 */
[----:B------:R-:W-:Y:S05]  /*05c0*/  BRA `(.L_x_2) ;  /* 0x0000000000107947 */ /* 0x000fea0003800000 */
.L_x_1:
[----:B------:R-:W-:Y:S01]  /*05d0*/  FMUL.FTZ R3, R0, R7 ;  /* 0x0000000700037220 */ /* 0x000fe20000410000 */
[----:B------:R-:W-:-:S03]  /*05e0*/  FMUL.FTZ R7, R7, 0.5 ;  /* 0x3f00000007077820 */ /* 0x000fc60000410000 */
[----:B------:R-:W-:-:S04]  /*05f0*/  FFMA R0, -R3, R3, R0 ;  /* 0x0000000303007223 */ /* 0x000fc80000000100 */
[----:B------:R-:W-:-:S07]  /*0600*/  FFMA R3, R0, R7, R3 ;  /* 0x0000000700037223 */ /* 0x000fce0000000003 */
.L_x_2:
[----:B------:R-:W0:Y:S01]  /*0610*/  LDC.64 R8, c[0x0][0x398] ;  /* 0x0000e600ff087b82 */ /* 0x000e220000000a00 */
[----:B------:R-:W-:Y:S02]  /*0620*/  HFMA2 R10, -RZ, RZ, 0.96630859375, -0.0022525787353515625 ;  /* 0x3bbb989dff0a7431 */ /* 0x000fe400000001ff */
[----:B------:R-:W-:-:S05]  /*0630*/  IMAD.MOV.U32 R12, RZ, RZ, 0x437c0000 ;  /* 0x437c0000ff0c7424 */ /* 0x000fca00078e00ff */
[----:B------:R-:W1:Y:S01]  /*0640*/  LDC.64 R14, c[0x0][0x3b0] ;  /* 0x0000ec00ff0e7b82 */ /* 0x000e620000000a00 */
[----:B0-----:R0:W2:Y:S01]  /*0650*/  LDG.E R0, desc[UR4][R8.64] ;  /* 0x0000000408007981 */ /* 0x0010a2000c1e1900 */
[----:B------:R-:W-:-:S06]  /*0660*/  FFMA.SAT R7, R3, -R10, 0.5 ;  /* 0x3f00000003077423 */ /* 0x000fcc000000280a */
[----:B------:R-:W3:Y:S01]  /*0670*/  LDC.64 R16, c[0x0][0x3b8] ;  /* 0x0000ee00ff107b82 */ /* 0x000ee20000000a00 */
[----:B------:R-:W-:Y:S01]  /*0680*/  FFMA.RM R7, R7, R12, 12582913 ;  /* 0x4b40000107077423 */ /* 0x000fe2000000400c */
[----:B-1----:R-:W-:-:S04]  /*0690*/  IMAD.WIDE R14, R2, 0x4, R14 ;  /* 0x00000004020e7825 */ /* 0x002fc800078e020e */
[C---:B------:R-:W-:Y:S01]  /*06a0*/  FADD R10, R7.reuse, -12583039 ;  /* 0xcb40007f070a7421 */ /* 0x040fe20000000000 */
[----:B------:R-:W-:Y:S01]  /*06b0*/  SHF.L.U32 R7, R7, 0x17, RZ ;  /* 0x0000001707077819 */ /* 0x000fe200000006ff */
[----:B------:R-:W1:Y:S01]  /*06c0*/  LDC.64 R12, c[0x0][0x390] ;  /* 0x0000e400ff0c7b82 */ /* 0x000e620000000a00 */
[----:B0-----:R-:W-:Y:S01]  /*06d0*/  I2FP.F32.U32 R8, R6 ;  /* 0x0000000600087245 */ /* 0x001fe20000201000 */
[----:B------:R-:W-:-:S04]  /*06e0*/  FFMA R10, R3, -1.4426950216293334961, -R10 ;  /* 0xbfb8aa3b030a7823 */ /* 0x000fc8000000080a */
[----:B------:R-:W-:-:S06]  /*06f0*/  FFMA R10, R3, -1.925963033500011079e-08, R10 ;  /* 0xb2a57060030a7823 */ /* 0x000fcc000000000a */
[----:B------:R-:W0:Y:S01]  /*0700*/  MUFU.EX2 R10, R10 ;  /* 0x0000000a000a7308 */ /* 0x000e220000000800 */
[----:B-1----:R-:W-:-:S04]  /*0710*/  IMAD.WIDE R12, R2, 0x4, R12 ;  /* 0x00000004020c7825 */ /* 0x002fc800078e020c */
[----:B0-----:R-:W-:-:S04]  /*0720*/  FMUL R7, R7, R10 ;  /* 0x0000000a07077220 */ /* 0x001fc80000400000 */
[----:B------:R-:W-:Y:S01]  /*0730*/  FFMA R7, R7, R8, 1 ;  /* 0x3f80000007077423 */ /* 0x000fe20000000008 */
[----:B------:R-:W-:-:S05]  /*0740*/  MOV R8, RZ ;  /* 0x000000ff00087202 */ /* 0x000fca0000000f00 */
[----:B------:R-:W-:Y:S01]  /*0750*/  F2I.U32.FLOOR.NTZ R7, R7 ;  /* 0x0000000700077305 */ /* 0x000fe20000207000 */
[----:B--2---:R-:W-:-:S07]  /*0760*/  VIADD R0, R0, 0xffffffff ;  /* 0xffffffff00007836 */ /* 0x004fce0000000000 */
[----:B------:R-:W0:Y:S01]  /*0770*/  I2F.U32.RP R11, R0 ;  /* 0x00000000000b7306 */ /* 0x000e220000209000 */
[----:B------:R-:W-:Y:S01]  /*0780*/  IMAD.MOV R3, RZ, RZ, -R0 ;  /* 0x000000ffff037224 */ /* 0x000fe200078e0a00 */
[----:B------:R-:W-:-:S06]  /*0790*/  ISETP.NE.U32.AND P1, PT, R0, RZ, PT ;  /* 0x000000ff0000720c */ /* 0x000fcc0003f25070 */
[----:B0-----:R-:W0:Y:S02]  /*07a0*/  MUFU.RCP R11, R11 ;  /* 0x0000000b000b7308 */ /* 0x001e240000001000 */
[----:B0-----:R-:W-:Y:S02]  /*07b0*/  VIADD R9, R11, 0xffffffe ;  /* 0x0ffffffe0b097836 */ /* 0x001fe40000000000 */
[----:B------:R-:W0:Y:S04]  /*07c0*/  LDC.64 R10, c[0x0][0x3c0] ;  /* 0x0000f000ff0a7b82 */ /* 0x000e280000000a00 */
[----:B------:R-:W1:Y:S02]  /*07d0*/  F2I.FTZ.U32.TRUNC.NTZ R9, R9 ;  /* 0x0000000900097305 */ /* 0x000e64000021f000 */
[----:B-1----:R-:W-:-:S04]  /*07e0*/  IMAD R3, R3, R9, RZ ;  /* 0x0000000903037224 */ /* 0x002fc800078e02ff */
[----:B------:R-:W-:-:S04]  /*07f0*/  IMAD.HI.U32 R8, R9, R3, R8 ;  /* 0x0000000309087227 */ /* 0x000fc800078e0008 */
[----:B------:R-:W-:-:S04]  /*0800*/  IMAD.IADD R3, R6, 0x1, R7 ;  /* 0x0000000106037824 */ /* 0x000fc800078e0207 */
[----:B------:R-:W-:-:S05]  /*0810*/  IMAD.HI.U32 R8, R8, R3, RZ ;  /* 0x0000000308087227 */ /* 0x000fca00078e00ff */
[----:B------:R-:W-:-:S05]  /*0820*/  IADD3 R8, PT, PT, -R8, RZ, RZ ;  /* 0x000000ff08087210 */ /* 0x000fca0007ffe1ff */
[----:B------:R-:W-:-:S05]  /*0830*/  IMAD R3, R0, R8, R3 ;  /* 0x0000000800037224 */ /* 0x000fca00078e0203 */
[----:B------:R-:W-:-:S13]  /*0840*/  ISETP.GE.U32.AND P0, PT, R3, R0, PT ;  /* 0x000000000300720c */ /* 0x000fda0003f06070 */
[----:B------:R-:W-:-:S05]  /*0850*/  @P0 IMAD.IADD R3, R3, 0x1, -R0 ;  /* 0x0000000103030824 */ /* 0x000fca00078e0a00 */
[----:B------:R-:W-:-:S13]  /*0860*/  ISETP.GE.U32.AND P0, PT, R3, R0, PT ;  /* 0x000000000300720c */ /* 0x000fda0003f06070 */
[----:B------:R-:W-:Y:S02]  /*0870*/  @P0 IADD3 R3, PT, PT, -R0, R3, RZ ;  /* 0x0000000300030210 */ /* 0x000fe40007ffe1ff */
[----:B------:R-:W-:-:S05]  /*0880*/  @!P1 LOP3.LUT R3, RZ, R0, RZ, 0x33, !PT ;  /* 0x00000000ff039212 */ /* 0x000fca00078e33ff */
[----:B------:R1:W-:Y:S04]  /*0890*/  STG.E desc[UR4][R12.64], R3 ;  /* 0x000000030c007986 */ /* 0x0003e8000c101904 */
[----:B------:R2:W-:Y:S04]  /*08a0*/  STG.E desc[UR4][R14.64], RZ ;  /* 0x000000ff0e007986 */ /* 0x0005e8000c101904 */
[----:B---3--:R-:W-:Y:S04]  /*08b0*/  STG.E.STRONG.SYS desc[UR4][R16.64], RZ ;  /* 0x000000ff10007986 */ /* 0x008fe8000c115904 */
[----:B------:R-:W3:Y:S04]  /*08c0*/  LDG.E.64 R18, desc[UR4][R4.64] ;  /* 0x0000000404127981 */ /* 0x000ee8000c1e1b00 */
[----:B------:R-:W4:Y:S04]  /*08d0*/  LDG.E.64 R8, desc[UR4][R4.64+0x10] ;  /* 0x0000100404087981 */ /* 0x000f28000c1e1b00 */
[----:B------:R-:W5:Y:S01]  /*08e0*/  LDG.E.64 R6, desc[UR4][R4.64+0x8] ;  /* 0x0000080404067981 */ /* 0x000f62000c1e1b00 */
[----:B-1----:R-:W-:-:S02]  /*08f0*/  IMAD.MOV.U32 R3, RZ, RZ, 0x2f800000 ;  /* 0x2f800000ff037424 */ /* 0x002fc400078e00ff */
[----:B0-----:R-:W-:Y:S01]  /*0900*/  IMAD.WIDE R10, R2, 0x4, R10 ;  /* 0x00000004020a7825 */ /* 0x001fe200078e020a */
[----:B---3--:R-:W-:-:S03]  /*0910*/  SHF.R.U32.HI R0, RZ, 0x2, R19 ;  /* 0x00000002ff007819 */ /* 0x008fc60000011613 */
[----:B------:R-:W-:Y:S01]  /*0920*/  VIADD R18, R18, 0x587c5 ;  /* 0x000587c512127836 */ /* 0x000fe20000000000 */
[----:B------:R-:W-:Y:S01]  /*0930*/  LOP3.LUT R0, R0, R19, RZ, 0x3c, !PT ;  /* 0x0000001300007212 */ /* 0x000fe200078e3cff */
[----:B----4-:R-:W-:Y:S01]  /*0940*/  IMAD.SHL.U32 R19, R9, 0x10, RZ ;  /* 0x0000001009137824 */ /* 0x010fe200078e00ff */
[----:B------:R-:W-:Y:S01]  /*0950*/  MOV R13, R8 ;  /* 0x00000008000d7202 */ /* 0x000fe20000000f00 */
[----:B--2---:R-:W-:Y:S01]  /*0960*/  IMAD.MOV.U32 R14, RZ, RZ, R9 ;  /* 0x000000ffff0e7224 */ /* 0x004fe200078e0009 */
[C---:B------:R-:W-:Y:S02]  /*0970*/  SHF.L.U32 R20, R0.reuse, 0x1, RZ ;  /* 0x0000000100147819 */ /* 0x040fe400000006ff */
[----:B-----5:R-:W-:Y:S02]  /*0980*/  MOV R12, R7 ;  /* 0x00000007000c7202 */ /* 0x020fe40000000f00 */
[----:B------:R-:W-:Y:S01]  /*0990*/  LOP3.LUT R20, R0, R20, R19, 0x96, !PT ;  /* 0x0000001400147212 */ /* 0x000fe200078e9613 */
[----:B------:R-:W-:-:S02]  /*09a0*/  IMAD.MOV.U32 R19, RZ, RZ, R6 ;  /* 0x000000ffff137224 */ /* 0x000fc400078e0006 */
[----:B------:R-:W-:Y:S01]  /*09b0*/  STG.E.64 desc[UR4][R4.64+0x8], R12 ;  /* 0x0000080c04007986 */ /* 0x000fe2000c101b04 */
[----:B------:R-:W-:-:S03]  /*09c0*/  LOP3.LUT R15, R20, R9, RZ, 0x3c, !PT ;  /* 0x00000009140f7212 */ /* 0x000fc600078e3cff */
[----:B------:R-:W-:Y:S01]  /*09d0*/  STG.E.64 desc[UR4][R4.64], R18 ;  /* 0x0000001204007986 */ /* 0x000fe2000c101b04 */
[----:B------:R-:W-:-:S03]  /*09e0*/  IADD3 R0, PT, PT, R15, R18, RZ ;  /* 0x000000120f007210 */ /* 0x000fc60007ffe0ff */
[----:B------:R-:W-:Y:S01]  /*09f0*/  STG.E.64 desc[UR4][R4.64+0x10], R14 ;  /* 0x0000100e04007986 */ /* 0x000fe2000c101b04 */
[----:B------:R-:W-:-:S05]  /*0a00*/  I2FP.F32.U32 R0, R0 ;  /* 0x0000000000007245 */ /* 0x000fca0000201000 */
[----:B------:R-:W-:-:S05]  /*0a10*/  FFMA R3, R0, R3, 1.1641532182693481445e-10 ;  /* 0x2f00000000037423 */ /* 0x000fca0000000003 */
[----:B------:R-:W-:Y:S01]  /*0a20*/  STG.E desc[UR4][R10.64], R3 ;  /* 0x000000030a007986 */ /* 0x000fe2000c101904 */
[----:B------:R-:W-:Y:S05]  /*0a30*/  EXIT ;  /* 0x000000000000794d */ /* 0x000fea0003800000 */
        .weak           $__internal_0_$__cuda_sm20_sqrt_rn_f32_slowpath
        .type           $__internal_0_$__cuda_sm20_sqrt_rn_f32_slowpath,@function
        .size           $__internal_0_$__cuda_sm20_sqrt_rn_f32_slowpath,($__internal_1_$__cuda_sm3x_div_rn_noftz_f32_slowpath - $__internal_0_$__cuda_sm20_sqrt_rn_f32_slowpath)
$__internal_0_$__cuda_sm20_sqrt_rn_f32_slowpath:
[----:B------:R-:W-:-:S13]  /*0a40*/  LOP3.LUT P0, RZ, R0, 0x7fffffff, RZ, 0xc0, !PT ;  /* 0x7fffffff00ff7812 */ /* 0x000fda000780c0ff */
[----:B------:R-:W-:Y:S01]  /*0a50*/  @!P0 MOV R3, R0 ;  /* 0x0000000000038202 */ /* 0x000fe20000000f00 */
[----:B------:R-:W-:Y:S06]  /*0a60*/  @!P0 BRA `(.L_x_3) ;  /* 0x0000000000448947 */ /* 0x000fec0003800000 */
[----:B------:R-:W-:-:S13]  /*0a70*/  FSETP.GEU.FTZ.AND P0, PT, R0, RZ, PT ;  /* 0x000000ff0000720b */ /* 0x000fda0003f1e000 */
[----:B------:R-:W-:Y:S01]  /*0a80*/  @!P0 IMAD.MOV.U32 R3, RZ, RZ, 0x7fffffff ;  /* 0x7fffffffff038424 */ /* 0x000fe200078e00ff */
[----:B------:R-:W-:Y:S06]  /*0a90*/  @!P0 BRA `(.L_x_3) ;  /* 0x0000000000388947 */ /* 0x000fec0003800000 */
[----:B------:R-:W-:-:S13]  /*0aa0*/  FSETP.GTU.FTZ.AND P0, PT, |R0|, +INF , PT ;  /* 0x7f8000000000780b */ /* 0x000fda0003f1c200 */
[----:B------:R-:W-:Y:S01]  /*0ab0*/  @P0 FADD.FTZ R3, R0, 1 ;  /* 0x3f80000000030421 */ /* 0x000fe20000010000 */
[----:B------:R-:W-:Y:S06]  /*0ac0*/  @P0 BRA `(.L_x_3) ;  /* 0x00000000002c0947 */ /* 0x000fec0003800000 */
[----:B------:R-:W-:-:S13]  /*0ad0*/  FSETP.NEU.FTZ.AND P0, PT, |R0|, +INF , PT ;  /* 0x7f8000000000780b */ /* 0x000fda0003f1d200 */
[----:B------:R-:W-:Y:S01]  /*0ae0*/  @!P0 MOV R3, R0 ;  /* 0x0000000000038202 */ /* 0x000fe20000000f00 */
[----:B------:R-:W-:Y:S06]  /*0af0*/  @!P0 BRA `(.L_x_3) ;  /* 0x0000000000208947 */ /* 0x000fec0003800000 */
[----:B------:R-:W-:-:S04]  /*0b00*/  FFMA R0, R0, 1.84467440737095516160e+19, RZ ;  /* 0x5f80000000007823 */ /* 0x000fc800000000ff */
[----:B------:R-:W0:Y:S02]  /*0b10*/  MUFU.RSQ R3, R0 ;  /* 0x0000000000037308 */ /* 0x000e240000001400 */
[----:B0-----:R-:W-:Y:S01]  /*0b20*/  FMUL.FTZ R7, R0, R3 ;  /* 0x0000000300077220 */ /* 0x001fe20000410000 */
[----:B------:R-:W-:-:S03]  /*0b30*/  FMUL.FTZ R3, R3, 0.5 ;  /* 0x3f00000003037820 */ /* 0x000fc60000410000 */
[----:B------:R-:W-:-:S04]  /*0b40*/  FADD.FTZ R8, -R7, -RZ ;  /* 0x800000ff07087221 */ /* 0x000fc80000010100 */
[----:B------:R-:W-:-:S04]  /*0b50*/  FFMA R8, R7, R8, R0 ;  /* 0x0000000807087223 */ /* 0x000fc80000000000 */
[----:B------:R-:W-:-:S04]  /*0b60*/  FFMA R3, R8, R3, R7 ;  /* 0x0000000308037223 */ /* 0x000fc80000000007 */
[----:B------:R-:W-:-:S07]  /*0b70*/  FMUL.FTZ R3, R3, 2.3283064365386962891e-10 ;  /* 0x2f80000003037820 */ /* 0x000fce0000410000 */
.L_x_3:
[----:B------:R-:W-:Y:S02]  /*0b80*/  HFMA2 R9, -RZ, RZ, 0, 0 ;  /* 0x00000000ff097431 */ /* 0x000fe400000001ff */
[----:B------:R-:W-:-:S04]  /*0b90*/  IMAD.MOV.U32 R8, RZ, RZ, R10 ;  /* 0x000000ffff087224 */ /* 0x000fc800078e000a */
[----:B------:R-:W-:Y:S05]  /*0ba0*/  RET.REL.NODEC R8 `(_Z7randomsP17curandStateXORWOWPjS1_S1_PfS2_S1_PVjS2_) ;  /* 0xfffffff408147950 */ /* 0x000fea0003c3ffff */
        .weak           $__internal_1_$__cuda_sm3x_div_rn_noftz_f32_slowpath
        .type           $__internal_1_$__cuda_sm3x_div_rn_noftz_f32_slowpath,@function
        .size           $__internal_1_$__cuda_sm3x_div_rn_noftz_f32_slowpath,(.L_x_21 - $__internal_1_$__cuda_sm3x_div_rn_noftz_f32_slowpath)
$__internal_1_$__cuda_sm3x_div_rn_noftz_f32_slowpath:
[----:B------:R-:W-:Y:S01]  /*0bb0*/  SHF.R.U32.HI R9, RZ, 0x17, R3 ;  /* 0x00000017ff097819 */ /* 0x000fe20000011603 */
[--C-:B------:R-:W-:Y:S01]  /*0bc0*/  IMAD.MOV.U32 R11, RZ, RZ, R0.reuse ;  /* 0x000000ffff0b7224 */ /* 0x100fe200078e0000 */
[----:B------:R-:W-:Y:S02]  /*0bd0*/  SHF.R.U32.HI R7, RZ, 0x17, R0 ;  /* 0x00000017ff077819 */ /* 0x000fe40000011600 */
[----:B------:R-:W-:Y:S02]  /*0be0*/  LOP3.LUT R9, R9, 0xff, RZ, 0xc0, !PT ;  /* 0x000000ff09097812 */ /* 0x000fe400078ec0ff */
[----:B------:R-:W-:Y:S02]  /*0bf0*/  LOP3.LUT R10, R7, 0xff, RZ, 0xc0, !PT ;  /* 0x000000ff070a7812 */ /* 0x000fe400078ec0ff */
[----:B------:R-:W-:Y:S01]  /*0c00*/  MOV R12, R3 ;  /* 0x00000003000c7202 */ /* 0x000fe20000000f00 */
[----:B------:R-:W-:Y:S01]  /*0c10*/  VIADD R14, R9, 0xffffffff ;  /* 0xffffffff090e7836 */ /* 0x000fe20000000000 */
[----:B------:R-:W-:-:S04]  /*0c20*/  IADD3 R13, PT, PT, R10, -0x1, RZ ;  /* 0xffffffff0a0d7810 */ /* 0x000fc80007ffe0ff */
[----:B------:R-:W-:-:S04]  /*0c30*/  ISETP.GT.U32.AND P0, PT, R14, 0xfd, PT ;  /* 0x000000fd0e00780c */ /* 0x000fc80003f04070 */
[----:B------:R-:W-:-:S13]  /*0c40*/  ISETP.GT.U32.OR P0, PT, R13, 0xfd, P0 ;  /* 0x000000fd0d00780c */ /* 0x000fda0000704470 */
[----:B------:R-:W-:Y:S01]  /*0c50*/  @!P0 IMAD.MOV.U32 R7, RZ, RZ, RZ ;  /* 0x000000ffff078224 */ /* 0x000fe200078e00ff */
[----:B------:R-:W-:Y:S06]  /*0c60*/  @!P0 BRA `(.L_x_4) ;  /* 0x00000000005c8947 */ /* 0x000fec0003800000 */
[----:B------:R-:W-:Y:S02]  /*0c70*/  FSETP.GTU.FTZ.AND P0, PT, |R0|, +INF , PT ;  /* 0x7f8000000000780b */ /* 0x000fe40003f1c200 */
[----:B------:R-:W-:-:S04]  /*0c80*/  FSETP.GTU.FTZ.AND P1, PT, |R3|, +INF , PT ;  /* 0x7f8000000300780b */ /* 0x000fc80003f3c200 */
[----:B------:R-:W-:-:S13]  /*0c90*/  PLOP3.LUT P0, PT, P0, P1, PT, 0xf8, 0x8f ;  /* 0x00000000008f781c */ /* 0x000fda0000703f70 */
[----:B------:R-:W-:Y:S05]  /*0ca0*/  @P0 BRA `(.L_x_5) ;  /* 0x0000000400440947 */ /* 0x000fea0003800000 */
[----:B------:R-:W-:-:S13]  /*0cb0*/  LOP3.LUT P0, RZ, R12, 0x7fffffff, R11, 0xc8, !PT ;  /* 0x7fffffff0cff7812 */ /* 0x000fda000780c80b */
[----:B------:R-:W-:Y:S05]  /*0cc0*/  @!P0 BRA `(.L_x_6) ;  /* 0x0000000400348947 */ /* 0x000fea0003800000 */
[C---:B------:R-:W-:Y:S02]  /*0cd0*/  FSETP.NEU.FTZ.AND P2, PT, |R0|.reuse, +INF , PT ;  /* 0x7f8000000000780b */ /* 0x040fe40003f5d200 */
[----:B------:R-:W-:Y:S02]  /*0ce0*/  FSETP.NEU.FTZ.AND P1, PT, |R3|, +INF , PT ;  /* 0x7f8000000300780b */ /* 0x000fe40003f3d200 */
[----:B------:R-:W-:-:S11]  /*0cf0*/  FSETP.NEU.FTZ.AND P0, PT, |R0|, +INF , PT ;  /* 0x7f8000000000780b */ /* 0x000fd60003f1d200 */
[----:B------:R-:W-:Y:S05]  /*0d00*/  @!P1 BRA !P2, `(.L_x_6) ;  /* 0x0000000400249947 */ /* 0x000fea0005000000 */
[----:B------:R-:W-:-:S04]  /*0d10*/  LOP3.LUT P2, RZ, R11, 0x7fffffff, RZ, 0xc0, !PT ;  /* 0x7fffffff0bff7812 */ /* 0x000fc8000784c0ff */
[----:B------:R-:W-:-:S13]  /*0d20*/  PLOP3.LUT P1, PT, P1, P2, PT, 0x2f, 0xf2 ;  /* 0x0000000000f2781c */ /* 0x000fda0000f24577 */
[----:B------:R-:W-:Y:S05]  /*0d30*/  @P1 BRA `(.L_x_7) ;  /* 0x0000000400101947 */ /* 0x000fea0003800000 */
[----:B------:R-:W-:-:S04]  /*0d40*/  LOP3.LUT P1, RZ, R12, 0x7fffffff, RZ, 0xc0, !PT ;  /* 0x7fffffff0cff7812 */ /* 0x000fc8000782c0ff */
[----:B------:R-:W-:-:S13]  /*0d50*/  PLOP3.LUT P0, PT, P0, P1, PT, 0x2f, 0xf2 ;  /* 0x0000000000f2781c */ /* 0x000fda0000702577 */
[----:B------:R-:W-:Y:S05]  /*0d60*/  @P0 BRA `(.L_x_8) ;  /* 0x0000000000f80947 */ /* 0x000fea0003800000 */
[----:B------:R-:W-:Y:S02]  /*0d70*/  ISETP.GE.AND P0, PT, R13, RZ, PT ;  /* 0x000000ff0d00720c */ /* 0x000fe40003f06270 */
[----:B------:R-:W-:-:S11]  /*0d80*/  ISETP.GE.AND P1, PT, R14, RZ, PT ;  /* 0x000000ff0e00720c */ /* 0x000fd60003f26270 */
[----:B------:R-:W-:Y:S01]  /*0d90*/  @P0 MOV R7, RZ ;  /* 0x000000ff00070202 */ /* 0x000fe20000000f00 */
[----:B------:R-:W-:Y:S02]  /*0da0*/  @!P0 IMAD.MOV.U32 R7, RZ, RZ, -0x40 ;  /* 0xffffffc0ff078424 */ /* 0x000fe400078e00ff */
[----:B------:R-:W-:Y:S01]  /*0db0*/  @!P0 FFMA R11, R0, 1.84467440737095516160e+19, RZ ;  /* 0x5f800000000b8823 */ /* 0x000fe200000000ff */
[----:B------:R-:W-:Y:S02]  /*0dc0*/  @!P1 FFMA R12, R3, 1.84467440737095516160e+19, RZ ;  /* 0x5f800000030c9823 */ /* 0x000fe400000000ff */
[----:B------:R-:W-:-:S07]  /*0dd0*/  @!P1 IADD3 R7, PT, PT, R7, 0x40, RZ ;  /* 0x0000004007079810 */ /* 0x000fce0007ffe0ff */
.L_x_4:
[----:B------:R-:W-:Y:S02]  /*0de0*/  LEA R3, R9, 0xc0800000, 0x17 ;  /* 0xc080000009037811 */ /* 0x000fe400078eb8ff */
[----:B------:R-:W-:-:S03]  /*0df0*/  IADD3 R10, PT, PT, R10, -0x7f, RZ ;  /* 0xffffff810a0a7810 */ /* 0x000fc60007ffe0ff */
[----:B------:R-:W-:Y:S02]  /*0e00*/  IMAD.IADD R3, R12, 0x1, -R3 ;  /* 0x000000010c037824 */ /* 0x000fe400078e0a03 */
[C---:B------:R-:W-:Y:S01]  /*0e10*/  IMAD R0, R10.reuse, -0x800000, R11 ;  /* 0xff8000000a007824 */ /* 0x040fe200078e020b */
[----:B------:R-:W-:Y:S01]  /*0e20*/  IADD3 R10, PT, PT, R10, 0x7f, -R9 ;  /* 0x0000007f0a0a7810 */ /* 0x000fe20007ffe809 */
[----:B------:R-:W0:Y:S01]  /*0e30*/  MUFU.RCP R12, R3 ;  /* 0x00000003000c7308 */ /* 0x000e220000001000 */
[----:B------:R-:W-:-:S03]  /*0e40*/  FADD.FTZ R13, -R3, -RZ ;  /* 0x800000ff030d7221 */ /* 0x000fc60000010100 */
[----:B------:R-:W-:Y:S02]  /*0e50*/  IMAD.IADD R10, R10, 0x1, R7 ;  /* 0x000000010a0a7824 */ /* 0x000fe400078e0207 */
[----:B0-----:R-:W-:-:S04]  /*0e60*/  FFMA R15, R12, R13, 1 ;  /* 0x3f8000000c0f7423 */ /* 0x001fc8000000000d */
[----:B------:R-:W-:-:S04]  /*0e70*/  FFMA R14, R12, R15, R12 ;  /* 0x0000000f0c0e7223 */ /* 0x000fc8000000000c */
[----:B------:R-:W-:-:S04]  /*0e80*/  FFMA R11, R0, R14, RZ ;  /* 0x0000000e000b7223 */ /* 0x000fc800000000ff */
[----:B------:R-:W-:-:S04]  /*0e90*/  FFMA R12, R13, R11, R0 ;  /* 0x0000000b0d0c7223 */ /* 0x000fc80000000000 */
[----:B------:R-:W-:-:S04]  /*0ea0*/  FFMA R11, R14, R12, R11 ;  /* 0x0000000c0e0b7223 */ /* 0x000fc8000000000b */
[----:B------:R-:W-:-:S04]  /*0eb0*/  FFMA R12, R13, R11, R0 ;  /* 0x0000000b0d0c7223 */ /* 0x000fc80000000000 */
[----:B------:R-:W-:-:S05]  /*0ec0*/  FFMA R0, R14, R12, R11 ;  /* 0x0000000c0e007223 */ /* 0x000fca000000000b */
[----:B------:R-:W-:-:S04]  /*0ed0*/  SHF.R.U32.HI R3, RZ, 0x17, R0 ;  /* 0x00000017ff037819 */ /* 0x000fc80000011600 */
[----:B------:R-:W-:-:S04]  /*0ee0*/  LOP3.LUT R3, R3, 0xff, RZ, 0xc0, !PT ;  /* 0x000000ff03037812 */ /* 0x000fc800078ec0ff */
[----:B------:R-:W-:-:S05]  /*0ef0*/  IADD3 R9, PT, PT, R3, R10, RZ ;  /* 0x0000000a03097210 */ /* 0x000fca0007ffe0ff */
[----:B------:R-:W-:-:S05]  /*0f00*/  VIADD R3, R9, 0xffffffff ;  /* 0xffffffff09037836 */ /* 0x000fca0000000000 */
[----:B------:R-:W-:-:S13]  /*0f10*/  ISETP.GE.U32.AND P0, PT, R3, 0xfe, PT ;  /* 0x000000fe0300780c */ /* 0x000fda0003f06070 */
[----:B------:R-:W-:Y:S05]  /*0f20*/  @!P0 BRA `(.L_x_9) ;  /* 0x0000000000808947 */ /* 0x000fea0003800000 */
[----:B------:R-:W-:-:S13]  /*0f30*/  ISETP.GT.AND P0, PT, R9, 0xfe, PT ;  /* 0x000000fe0900780c */ /* 0x000fda0003f04270 */
[----:B------:R-:W-:Y:S05]  /*0f40*/  @P0 BRA `(.L_x_10) ;  /* 0x00000000006c0947 */ /* 0x000fea0003800000 */
[----:B------:R-:W-:-:S13]  /*0f50*/  ISETP.GE.AND P0, PT, R9, 0x1, PT ;  /* 0x000000010900780c */ /* 0x000fda0003f06270 */
[----:B------:R-:W-:Y:S05]  /*0f60*/  @P0 BRA `(.L_x_11) ;  /* 0x0000000000980947 */ /* 0x000fea0003800000 */
[----:B------:R-:W-:Y:S02]  /*0f70*/  ISETP.GE.AND P0, PT, R9, -0x18, PT ;  /* 0xffffffe80900780c */ /* 0x000fe40003f06270 */
[----:B------:R-:W-:-:S11]  /*0f80*/  LOP3.LUT R0, R0, 0x80000000, RZ, 0xc0, !PT ;  /* 0x8000000000007812 */ /* 0x000fd600078ec0ff */
[----:B------:R-:W-:Y:S05]  /*0f90*/  @!P0 BRA `(.L_x_11) ;  /* 0x00000000008c8947 */ /* 0x000fea0003800000 */
[CCC-:B------:R-:W-:Y:S01]  /*0fa0*/  FFMA.RZ R3, R14.reuse, R12.reuse, R11.reuse ;  /* 0x0000000c0e037223 */ /* 0x1c0fe2000000c00b */
[CCC-:B------:R-:W-:Y:S01]  /*0fb0*/  FFMA.RM R10, R14.reuse, R12.reuse, R11.reuse ;  /* 0x0000000c0e0a7223 */ /* 0x1c0fe2000000400b */
[C---:B------:R-:W-:Y:S02]  /*0fc0*/  ISETP.NE.AND P2, PT, R9.reuse, RZ, PT ;  /* 0x000000ff0900720c */ /* 0x040fe40003f45270 */
[----:B------:R-:W-:Y:S02]  /*0fd0*/  ISETP.NE.AND P1, PT, R9, RZ, PT ;  /* 0x000000ff0900720c */ /* 0x000fe40003f25270 */
[----:B------:R-:W-:Y:S01]  /*0fe0*/  LOP3.LUT R7, R3, 0x7fffff, RZ, 0xc0, !PT ;  /* 0x007fffff03077812 */ /* 0x000fe200078ec0ff */
[----:B------:R-:W-:Y:S01]  /*0ff0*/  FFMA.RP R3, R14, R12, R11 ;  /* 0x0000000c0e037223 */ /* 0x000fe2000000800b */
[----:B------:R-:W-:Y:S01]  /*1000*/  IADD3 R12, PT, PT, R9, 0x20, RZ ;  /* 0x00000020090c7810 */ /* 0x000fe20007ffe0ff */
[----:B------:R-:W-:Y:S01]  /*1010*/  IMAD.MOV R9, RZ, RZ, -R9 ;  /* 0x000000ffff097224 */ /* 0x000fe200078e0a09 */
[----:B------:R-:W-:-:S02]  /*1020*/  LOP3.LUT R7, R7, 0x800000, RZ, 0xfc, !PT ;  /* 0x0080000007077812 */ /* 0x000fc400078efcff */
[----:B------:R-:W-:Y:S02]  /*1030*/  FSETP.NEU.FTZ.AND P0, PT, R3, R10, PT ;  /* 0x0000000a0300720b */ /* 0x000fe40003f1d000 */
[----:B------:R-:W-:Y:S02]  /*1040*/  SHF.L.U32 R12, R7, R12, RZ ;  /* 0x0000000c070c7219 */ /* 0x000fe400000006ff */
[----:B------:R-:W-:Y:S02]  /*1050*/  SEL R10, R9, RZ, P2 ;  /* 0x000000ff090a7207 */ /* 0x000fe40001000000 */
[----:B------:R-:W-:Y:S02]  /*1060*/  ISETP.NE.AND P1, PT, R12, RZ, P1 ;  /* 0x000000ff0c00720c */ /* 0x000fe40000f25270 */
[----:B------:R-:W-:Y:S02]  /*1070*/  SHF.R.U32.HI R10, RZ, R10, R7 ;  /* 0x0000000aff0a7219 */ /* 0x000fe40000011607 */
[----:B------:R-:W-:-:S02]  /*1080*/  PLOP3.LUT P0, PT, P0, P1, PT, 0xf8, 0x8f ;  /* 0x00000000008f781c */ /* 0x000fc40000703f70 */
[----:B------:R-:W-:Y:S02]  /*1090*/  SHF.R.U32.HI R12, RZ, 0x1, R10 ;  /* 0x00000001ff0c7819 */ /* 0x000fe4000001160a */
[----:B------:R-:W-:-:S04]  /*10a0*/  SEL R3, RZ, 0x1, !P0 ;  /* 0x00000001ff037807 */ /* 0x000fc80004000000 */
[----:B------:R-:W-:-:S04]  /*10b0*/  LOP3.LUT R3, R3, 0x1, R12, 0xf8, !PT ;  /* 0x0000000103037812 */ /* 0x000fc800078ef80c */
[----:B------:R-:W-:-:S04]  /*10c0*/  LOP3.LUT R3, R3, R10, RZ, 0xc0, !PT ;  /* 0x0000000a03037212 */ /* 0x000fc800078ec0ff */
[----:B------:R-:W-:-:S04]  /*10d0*/  IADD3 R3, PT, PT, R12, R3, RZ ;  /* 0x000000030c037210 */ /* 0x000fc80007ffe0ff */
[----:B------:R-:W-:Y:S01]  /*10e0*/  LOP3.LUT R0, R3, R0, RZ, 0xfc, !PT ;  /* 0x0000000003007212 */ /* 0x000fe200078efcff */
[----:B------:R-:W-:Y:S06]  /*10f0*/  BRA `(.L_x_11) ;  /* 0x0000000000347947 */ /* 0x000fec0003800000 */
.L_x_10:
[----:B------:R-:W-:-:S04]  /*1100*/  LOP3.LUT R0, R0, 0x80000000, RZ, 0xc0, !PT ;  /* 0x8000000000007812 */ /* 0x000fc800078ec0ff */
[----:B------:R-:W-:Y:S01]  /*1110*/  LOP3.LUT R0, R0, 0x7f800000, RZ, 0xfc, !PT ;  /* 0x7f80000000007812 */ /* 0x000fe200078efcff */
[----:B------:R-:W-:Y:S06]  /*1120*/  BRA `(.L_x_11) ;  /* 0x0000000000287947 */ /* 0x000fec0003800000 */
.L_x_9:
[----:B------:R-:W-:Y:S01]  /*1130*/  IMAD R0, R10, 0x800000, R0 ;  /* 0x008000000a007824 */ /* 0x000fe200078e0200 */
[----:B------:R-:W-:Y:S06]  /*1140*/  BRA `(.L_x_11) ;  /* 0x0000000000207947 */ /* 0x000fec0003800000 */
.L_x_8:
[----:B------:R-:W-:-:S04]  /*1150*/  LOP3.LUT R0, R12, 0x80000000, R11, 0x48, !PT ;  /* 0x800000000c007812 */ /* 0x000fc800078e480b */
[----:B------:R-:W-:Y:S01]  /*1160*/  LOP3.LUT R0, R0, 0x7f800000, RZ, 0xfc, !PT ;  /* 0x7f80000000007812 */ /* 0x000fe200078efcff */
[----:B------:R-:W-:Y:S06]  /*1170*/  BRA `(.L_x_11) ;  /* 0x0000000000147947 */ /* 0x000fec0003800000 */
.L_x_7:
[----:B------:R-:W-:Y:S01]  /*1180*/  LOP3.LUT R0, R12, 0x80000000, R11, 0x48, !PT ;  /* 0x800000000c007812 */ /* 0x000fe200078e480b */
[----:B------:R-:W-:Y:S06]  /*1190*/  BRA `(.L_x_11) ;  /* 0x00000000000c7947 */ /* 0x000fec0003800000 */
.L_x_6:
[----:B------:R-:W0:Y:S01]  /*11a0*/  MUFU.RSQ R0, -QNAN ;  /* 0xffc0000000007908 */ /* 0x000e220000001400 */
[----:B------:R-:W-:Y:S05]  /*11b0*/  BRA `(.L_x_11) ;  /* 0x0000000000047947 */ /* 0x000fea0003800000 */
.L_x_5:
[----:B------:R-:W-:-:S07]  /*11c0*/  FADD.FTZ R0, R0, R3 ;  /* 0x0000000300007221 */ /* 0x000fce0000010000 */
.L_x_11:
[----:B------:R-:W-:-:S04]  /*11d0*/  HFMA2 R9, -RZ, RZ, 0, 0 ;  /* 0x00000000ff097431 */ /* 0x000fc800000001ff */
[----:B0-----:R-:W-:Y:S05]  /*11e0*/  RET.REL.NODEC R8 `(_Z7randomsP17curandStateXORWOWPjS1_S1_PfS2_S1_PVjS2_) ;  /* 0xffffffec08847950 */ /* 0x001fea0003c3ffff */
.L_x_12:
[----:B------:R-:W-:-:S00]  /*11f0*/  BRA `(.L_x_12) ;  /* 0xfffffffc00fc7947 */ /* 0x000fc0000383ffff */
[----:B------:R-:W-:-:S00]  /*1200*/  NOP ;  /* 0x0000000000007918 */ /* 0x000fc00000000000 */
[----:B------:R-:W-:-:S00]  /*1210*/  NOP ;  /* 0x0000000000007918 */ /* 0x000fc00000000000 */
[----:B------:R-:W-:-:S00]  /*1220*/  NOP ;  /* 0x0000000000007918 */ /* 0x000fc00000000000 */
[----:B------:R-:W-:-:S00]  /*1230*/  NOP ;  /* 0x0000000000007918 */ /* 0x000fc00000000000 */
[----:B------:R-:W-:-:S00]  /*1240*/  NOP ;  /* 0x0000000000007918 */ /* 0x000fc00000000000 */
[----:B------:R-:W-:-:S00]  /*1250*/  NOP ;  /* 0x0000000000007918 */ /* 0x000fc00000000000 */
[----:B------:R-:W-:-:S00]  /*1260*/  NOP ;  /* 0x0000000000007918 */ /* 0x000fc00000000000 */
[----:B------:R-:W-:-:S00]  /*1270*/  NOP ;  /* 0x0000000000007918 */ /* 0x000fc00000000000 */
.L_x_21:


//--------------------- .text._Z4initjP17curandStateXORWOW --------------------------
	.section	.text._Z4initjP17curandStateXORWOW,"ax",@progbits
	.align	128
        .global         _Z4initjP17curandStateXORWOW
        .type           _Z4initjP17curandStateXORWOW,@function
        .size           _Z4initjP17curandStateXORWOW,(.L_x_23 - _Z4initjP17curandStateXORWOW)
        .other          _Z4initjP17curandStateXORWOW,@"STO_CUDA_ENTRY STV_DEFAULT"
_Z4initjP17curandStateXORWOW:
.text._Z4initjP17curandStateXORWOW:
[----:B------:R-:W-:Y:S01]  /*0000*/  LDC R1, c[0x0][0x37c] ;  /* 0x0000df00ff017b82 */ /* 0x000fe20000000800 */
[----:B------:R-:W0:Y:S07]  /*0010*/  S2R R13, SR_CTAID.X ;  /* 0x00000000000d7919 */ /* 0x000e2e0000002500 */
[----:B------:R-:W1:Y:S01]  /*0020*/  LDC R0, c[0x0][0x380] ;  /* 0x0000e000ff007b82 */ /* 0x000e620000000800 */
[----:B------:R-:W2:Y:S01]  /*0030*/  LDCU.64 UR6, c[0x0][0x358] ;  /* 0x00006b00ff0677ac */ /* 0x000ea20008000a00 */
[----:B------:R-:W-:-:S02]  /*0040*/  IMAD.MOV.U32 R7, RZ, RZ, -0x75bd8fc ;  /* 0xf8a42704ff077424 */ /* 0x000fc400078e00ff */
[----:B------:R-:W-:-:S04]  /*0050*/  IMAD.MOV.U32 R8, RZ, RZ, -0x23270784 ;  /* 0xdcd8f87cff087424 */ /* 0x000fc800078e00ff */
[----:B------:R-:W3:Y:S01]  /*0060*/  LDC.64 R2, c[0x0][0x388] ;  /* 0x0000e200ff027b82 */ /* 0x000ee20000000a00 */
[----:B-1----:R-:W-:-:S05]  /*0070*/  LOP3.LUT R0, R0, 0xaad26b49, RZ, 0x3c, !PT ;  /* 0xaad26b4900007812 */ /* 0x002fca00078e3cff */
[----:B------:R-:W-:Y:S01]  /*0080*/  IMAD R0, R0, 0x4182bed5, RZ ;  /* 0x4182bed500007824 */ /* 0x000fe200078e02ff */
[C---:B0-----:R-:W-:Y:S01]  /*0090*/  ISETP.NE.AND P0, PT, R13.reuse, RZ, PT ;  /* 0x000000ff0d00720c */ /* 0x041fe20003f05270 */
[----:B---3--:R-:W-:-:S03]  /*00a0*/  IMAD.WIDE.U32 R2, R13, 0x30, R2 ;  /* 0x000000300d027825 */ /* 0x008fc600078e0002 */
[C---:B------:R-:W-:Y:S01]  /*00b0*/  LOP3.LUT R6, R0.reuse, 0x159a55e5, RZ, 0x3c, !PT ;  /* 0x159a55e500067812 */ /* 0x040fe200078e3cff */
[C---:B------:R-:W-:Y:S02]  /*00c0*/  VIADD R4, R0.reuse, 0xd9f6dc18 ;  /* 0xd9f6dc1800047836 */ /* 0x040fe40000000000 */
[C---:B------:R-:W-:Y:S02]  /*00d0*/  VIADD R5, R0.reuse, 0x75bcd15 ;  /* 0x075bcd1500057836 */ /* 0x040fe40000000000 */
[----:B--2---:R0:W-:Y:S01]  /*00e0*/  STG.E.64 desc[UR6][R2.64+0x8], R6 ;  /* 0x0000080602007986 */ /* 0x0041e2000c101b06 */
[----:B------:R-:W-:-:S03]  /*00f0*/  VIADD R9, R0, 0x583f19 ;  /* 0x00583f1900097836 */ /* 0x000fc60000000000 */
[----:B------:R0:W-:Y:S04]  /*0100*/  STG.E.64 desc[UR6][R2.64], R4 ;  /* 0x0000000402007986 */ /* 0x0001e8000c101b06 */
[----:B------:R0:W-:Y:S01]  /*0110*/  STG.E.64 desc[UR6][R2.64+0x10], R8 ;  /* 0x0000100802007986 */ /* 0x0001e2000c101b06 */
[----:B------:R-:W-:Y:S05]  /*0120*/  @!P0 BRA `(.L_x_13) ;  /* 0x0000000c00488947 */ /* 0x000fea0003800000 */
[----:B------:R-:W-:Y:S02]  /*0130*/  IMAD.MOV.U32 R0, RZ, RZ, R13 ;  /* 0x000000ffff007224 */ /* 0x000fe400078e000d */
[----:B------:R-:W-:Y:S02]  /*0140*/  IMAD.MOV.U32 R15, RZ, RZ, RZ ;  /* 0x000000ffff0f7224 */ /* 0x000fe400078e00ff */
[----:B------:R-:W-:-:S07]  /*0150*/  IMAD.MOV.U32 R12, RZ, RZ, RZ ;  /* 0x000000ffff0c7224 */ /* 0x000fce00078e00ff */
.L_x_18:
[----:B0-----:R-:W-:-:S04]  /*0160*/  LOP3.LUT R2, R0, 0x3, RZ, 0xc0, !PT ;  /* 0x0000000300027812 */ /* 0x001fc800078ec0ff */
[----:B------:R-:W-:-:S04]  /*0170*/  ISETP.NE.U32.AND P0, PT, R2, RZ, PT ;  /* 0x000000ff0200720c */ /* 0x000fc80003f05070 */
[----:B------:R-:W-:-:S13]  /*0180*/  ISETP.NE.AND.EX P0, PT, RZ, RZ, PT, P0 ;  /* 0x000000ffff00720c */ /* 0x000fda0003f05300 */
[----:B------:R-:W-:Y:S05]  /*0190*/  @!P0 BRA `(.L_x_14) ;  /* 0x0000000c00148947 */ /* 0x000fea0003800000 */
[----:B------:R-:W0:Y:S01]  /*01a0*/  LDC.64 R6, c[0x4][RZ] ;  /* 0x01000000ff067b82 */ /* 0x000e220000000a00 */
[----:B------:R-:W-:Y:S01]  /*01b0*/  UMOV UR4, URZ ;  /* 0x000000ff00047c82 */ /* 0x000fe20008000000 */
[----:B0-----:R-:W-:-:S07]  /*01c0*/  IMAD.WIDE.U32 R6, R12, 0xc80, R6 ;  /* 0x00000c800c067825 */ /* 0x001fce00078e0006 */
.L_x_17:
[----:B0-----:R-:W-:Y:S01]  /*01d0*/  IMAD.MOV.U32 R14, RZ, RZ, RZ ;  /* 0x000000ffff0e7224 */ /* 0x001fe200078e00ff */
[----:B------:R-:W-:Y:S01]  /*01e0*/  CS2R R2, SRZ ;  /* 0x0000000000027805 */ /* 0x000fe2000001ff00 */
[----:B------:R-:W-:Y:S01]  /*01f0*/  IMAD.MOV.U32 R16, RZ, RZ, RZ ;  /* 0x000000ffff107224 */ /* 0x000fe200078e00ff */
[----:B------:R-:W-:-:S07]  /*0200*/  CS2R R4, SRZ ;  /* 0x0000000000047805 */ /* 0x000fce000001ff00 */
.L_x_16:
[----:B------:R-:W0:Y:S02]  /*0210*/  LDC.64 R8, c[0x0][0x388] ;  /* 0x0000e200ff087b82 */ /* 0x000e240000000a00 */
[----:B0-----:R-:W-:-:S04]  /*0220*/  IMAD.WIDE.U32 R10, R13, 0x30, R8 ;  /* 0x000000300d0a7825 */ /* 0x001fc800078e0008 */
[----:B------:R-:W-:-:S05]  /*0230*/  IMAD.WIDE.U32 R10, R16, 0x4, R10 ;  /* 0x00000004100a7825 */ /* 0x000fca00078e000a */
[----:B------:R0:W5:Y:S01]  /*0240*/  LDG.E R17, desc[UR6][R10.64+0x4] ;  /* 0x000004060a117981 */ /* 0x000162000c1e1900 */
[----:B------:R-:W-:-:S07]  /*0250*/  IMAD.MOV.U32 R18, RZ, RZ, RZ ;  /* 0x000000ffff127224 */ /* 0x000fce00078e00ff */
.L_x_15:
[----:B-----5:R-:W-:Y:S01]  /*0260*/  SHF.R.U32.HI R22, RZ, R18, R17 ;  /* 0x00000012ff167219 */ /* 0x020fe20000011611 */
[----:B0-----:R-:W-:-:S03]  /*0270*/  IMAD.SHL.U32 R11, R16, 0x20, RZ ;  /* 0x00000020100b7824 */ /* 0x001fc600078e00ff */
[----:B------:R-:W-:Y:S01]  /*0280*/  LOP3.LUT R19, R22, 0x1, RZ, 0xc0, !PT ;  /* 0x0000000116137812 */ /* 0x000fe200078ec0ff */
[----:B------:R-:W-:-:S03]  /*0290*/  IMAD.IADD R10, R11, 0x1, R18 ;  /* 0x000000010b0a7824 */ /* 0x000fc600078e0212 */
[----:B------:R-:W-:Y:S01]  /*02a0*/  ISETP.NE.U32.AND P0, PT, R19, 0x1, PT ;  /* 0x000000011300780c */ /* 0x000fe20003f05070 */
[----:B------:R-:W-:-:S03]  /*02b0*/  IMAD R11, R10, 0x5, RZ ;  /* 0x000000050a0b7824 */ /* 0x000fc600078e02ff */
[----:B------:R-:W-:Y:S01]  /*02c0*/  R2P PR, R22, 0x7e ;  /* 0x0000007e16007804 */ /* 0x000fe20000000000 */
[----:B------:R-:W-:-:S08]  /*02d0*/  IMAD.WIDE.U32 R10, R11, 0x4, R6 ;  /* 0x000000040b0a7825 */ /* 0x000fd000078e0006 */
[----:B------:R-:W2:Y:S04]  /*02e0*/  @!P0 LDG.E R19, desc[UR6][R10.64] ;  /* 0x000000060a138981 */ /* 0x000ea8000c1e1900 */
[----:B------:R-:W3:Y:S04]  /*02f0*/  @!P0 LDG.E R20, desc[UR6][R10.64+0x10] ;  /* 0x000010060a148981 */ /* 0x000ee8000c1e1900 */
[----:B------:R-:W4:Y:S04]  /*0300*/  @P1 LDG.E R21, desc[UR6][R10.64+0x14] ;  /* 0x000014060a151981 */ /* 0x000f28000c1e1900 */
[----:B------:R-:W4:Y:S04]  /*0310*/  @P2 LDG.E R23, desc[UR6][R10.64+0x28] ;  /* 0x000028060a172981 */ /* 0x000f28000c1e1900 */
[----:B------:R-:W4:Y:S04]  /*0320*/  @P1 LDG.E R24, desc[UR6][R10.64+0x24] ;  /* 0x000024060a181981 */ /* 0x000f28000c1e1900 */
[----:B------:R-:W4:Y:S04]  /*0330*/  @P2 LDG.E R26, desc[UR6][R10.64+0x38] ;  /* 0x000038060a1a2981 */ /* 0x000f28000c1e1900 */
[----:B------:R-:W4:Y:S04]  /*0340*/  @P3 LDG.E R25, desc[UR6][R10.64+0x3c] ;  /* 0x00003c060a193981 */ /* 0x000f28000c1e1900 */
[----:B------:R-:W4:Y:S01]  /*0350*/  @P4 LDG.E R27, desc[UR6][R10.64+0x50] ;  /* 0x000050060a1b4981 */ /* 0x000f22000c1e1900 */
[----:B--2---:R-:W-:-:S03]  /*0360*/  @!P0 LOP3.LUT R14, R14, R19, RZ, 0x3c, !PT ;  /* 0x000000130e0e8212 */ /* 0x004fc600078e3cff */
[----:B------:R-:W2:Y:S01]  /*0370*/  @!P0 LDG.E R19, desc[UR6][R10.64+0x4] ;  /* 0x000004060a138981 */ /* 0x000ea2000c1e1900 */
[----:B---3--:R-:W-:-:S03]  /*0380*/  @!P0 LOP3.LUT R3, R3, R20, RZ, 0x3c, !PT ;  /* 0x0000001403038212 */ /* 0x008fc600078e3cff */
[----:B------:R-:W3:Y:S01]  /*0390*/  @!P0 LDG.E R20, desc[UR6][R10.64+0x8] ;  /* 0x000008060a148981 */ /* 0x000ee2000c1e1900 */
[----:B----4-:R-:W-:-:S03]  /*03a0*/  @P1 LOP3.LUT R14, R14, R21, RZ, 0x3c, !PT ;  /* 0x000000150e0e1212 */ /* 0x010fc600078e3cff */
[----:B------:R-:W4:Y:S01]  /*03b0*/  @!P0 LDG.E R21, desc[UR6][R10.64+0xc] ;  /* 0x00000c060a158981 */ /* 0x000f22000c1e1900 */
[----:B------:R-:W-:-:S03]  /*03c0*/  @P2 LOP3.LUT R14, R14, R23, RZ, 0x3c, !PT ;  /* 0x000000170e0e2212 */ /* 0x000fc600078e3cff */
[----:B------:R-:W4:Y:S01]  /*03d0*/  @P1 LDG.E R23, desc[UR6][R10.64+0x18] ;  /* 0x000018060a171981 */ /* 0x000f22000c1e1900 */
[----:B------:R-:W-:-:S03]  /*03e0*/  @P1 LOP3.LUT R3, R3, R24, RZ, 0x3c, !PT ;  /* 0x0000001803031212 */ /* 0x000fc600078e3cff */
[----:B------:R-:W4:Y:S01]  /*03f0*/  @P2 LDG.E R24, desc[UR6][R10.64+0x30] ;  /* 0x000030060a182981 */ /* 0x000f22000c1e1900 */
[----:B--2---:R-:W-:-:S03]  /*0400*/  @!P0 LOP3.LUT R4, R4, R19, RZ, 0x3c, !PT ;  /* 0x0000001304048212 */ /* 0x004fc600078e3cff */
[----:B------:R-:W2:Y:S01]  /*0410*/  @P1 LDG.E R19, desc[UR6][R10.64+0x20] ;  /* 0x000020060a131981 */ /* 0x000ea2000c1e1900 */
[----:B---3--:R-:W-:-:S03]  /*0420*/  @!P0 LOP3.LUT R5, R5, R20, RZ, 0x3c, !PT ;  /* 0x0000001405058212 */ /* 0x008fc600078e3cff */
[----:B------:R-:W3:Y:S01]  /*0430*/  @P1 LDG.E R20, desc[UR6][R10.64+0x1c] ;  /* 0x00001c060a141981 */ /* 0x000ee2000c1e1900 */
[----:B----4-:R-:W-:-:S03]  /*0440*/  @!P0 LOP3.LUT R2, R2, R21, RZ, 0x3c, !PT ;  /* 0x0000001502028212 */ /* 0x010fc600078e3cff */
[----:B------:R-:W4:Y:S01]  /*0450*/  @P2 LDG.E R21, desc[UR6][R10.64+0x2c] ;  /* 0x00002c060a152981 */ /* 0x000f22000c1e1900 */
[----:B------:R-:W-:-:S03]  /*0460*/  @P1 LOP3.LUT R4, R4, R23, RZ, 0x3c, !PT ;  /* 0x0000001704041212 */ /* 0x000fc600078e3cff */
[----:B------:R-:W4:Y:S01]  /*0470*/  @P2 LDG.E R23, desc[UR6][R10.64+0x34] ;  /* 0x000034060a172981 */ /* 0x000f22000c1e1900 */
[----:B------:R-:W-:-:S03]  /*0480*/  @P2 LOP3.LUT R3, R3, R26, RZ, 0x3c, !PT ;  /* 0x0000001a03032212 */ /* 0x000fc600078e3cff */
[----:B------:R-:W4:Y:S01]  /*0490*/  @P3 LDG.E R26, desc[UR6][R10.64+0x4c] ;  /* 0x00004c060a1a3981 */ /* 0x000f22000c1e1900 */
[----:B------:R-:W-:-:S03]  /*04a0*/  @P3 LOP3.LUT R14, R14, R25, RZ, 0x3c, !PT ;  /* 0x000000190e0e3212 */ /* 0x000fc600078e3cff */
[----:B------:R-:W4:Y:S01]  /*04b0*/  @P5 LDG.E R25, desc[UR6][R10.64+0x64] ;  /* 0x000064060a195981 */ /* 0x000f22000c1e1900 */
[----:B--2---:R-:W-:-:S03]  /*04c0*/  @P1 LOP3.LUT R2, R2, R19, RZ, 0x3c, !PT ;  /* 0x0000001302021212 */ /* 0x004fc600078e3cff */
[----:B------:R-:W2:Y:S01]  /*04d0*/  @P3 LDG.E R19, desc[UR6][R10.64+0x40] ;  /* 0x000040060a133981 */ /* 0x000ea2000c1e1900 */
[----:B---3--:R-:W-:-:S03]  /*04e0*/  @P1 LOP3.LUT R5, R5, R20, RZ, 0x3c, !PT ;  /* 0x0000001405051212 */ /* 0x008fc600078e3cff */
[----:B------:R-:W3:Y:S01]  /*04f0*/  @P3 LDG.E R20, desc[UR6][R10.64+0x44] ;  /* 0x000044060a143981 */ /* 0x000ee2000c1e1900 */
[----:B------:R-:W-:-:S03]  /*0500*/  @P2 LOP3.LUT R5, R5, R24, RZ, 0x3c, !PT ;  /* 0x0000001805052212 */ /* 0x000fc600078e3cff */
[----:B------:R-:W3:Y:S01]  /*0510*/  @P4 LDG.E R24, desc[UR6][R10.64+0x58] ;  /* 0x000058060a184981 */ /* 0x000ee2000c1e1900 */
[----:B----4-:R-:W-:Y:S02]  /*0520*/  @P2 LOP3.LUT R4, R4, R21, RZ, 0x3c, !PT ;  /* 0x0000001504042212 */ /* 0x010fe400078e3cff */
[----:B------:R-:W-:Y:S01]  /*0530*/  @P2 LOP3.LUT R2, R2, R23, RZ, 0x3c, !PT ;  /* 0x0000001702022212 */ /* 0x000fe200078e3cff */
[----:B------:R-:W4:Y:S04]  /*0540*/  @P3 LDG.E R21, desc[UR6][R10.64+0x48] ;  /* 0x000048060a153981 */ /* 0x000f28000c1e1900 */
[----:B------:R-:W4:Y:S01]  /*0550*/  @P4 LDG.E R23, desc[UR6][R10.64+0x54] ;  /* 0x000054060a174981 */ /* 0x000f22000c1e1900 */
[----:B------:R-:W-:Y:S02]  /*0560*/  @P4 LOP3.LUT R14, R14, R27, RZ, 0x3c, !PT ;  /* 0x0000001b0e0e4212 */ /* 0x000fe400078e3cff */
[----:B------:R-:W-:-:S02]  /*0570*/  @P3 LOP3.LUT R3, R3, R26, RZ, 0x3c, !PT ;  /* 0x0000001a03033212 */ /* 0x000fc400078e3cff */
        /* <DEDUP_REMOVED lines=9> */
[----:B----4-:R-:W-:-:S03]  /*0610*/  @P3 LOP3.LUT R2, R2, R21, RZ, 0x3c, !PT ;  /* 0x0000001502023212 */ /* 0x010fc600078e3cff */
[----:B------:R-:W4:Y:S01]  /*0620*/  @P5 LDG.E R21, desc[UR6][R10.64+0x68] ;  /* 0x000068060a155981 */ /* 0x000f22000c1e1900 */
[----:B------:R-:W-:-:S03]  /*0630*/  @P4 LOP3.LUT R4, R4, R23, RZ, 0x3c, !PT ;  /* 0x0000001704044212 */ /* 0x000fc600078e3cff */
[----:B------:R-:W4:Y:S01]  /*0640*/  @P5 LDG.E R23, desc[UR6][R10.64+0x70] ;  /* 0x000070060a175981 */ /* 0x000f22000c1e1900 */
[----:B------:R-:W-:Y:S02]  /*0650*/  LOP3.LUT P0, RZ, R22, 0x80, RZ, 0xc0, !PT ;  /* 0x0000008016ff7812 */ /* 0x000fe4000780c0ff */
[----:B------:R-:W-:Y:S02]  /*0660*/  @P4 LOP3.LUT R3, R3, R26, RZ, 0x3c, !PT ;  /* 0x0000001a03034212 */ /* 0x000fe400078e3cff */
[----:B------:R-:W-:Y:S02]  /*0670*/  @P6 LOP3.LUT R14, R14, R25, RZ, 0x3c, !PT ;  /* 0x000000190e0e6212 */ /* 0x000fe400078e3cff */
[----:B------:R-:W4:Y:S07]  /*0680*/  @P6 LDG.E R25, desc[UR6][R10.64+0x7c] ;  /* 0x00007c060a196981 */ /* 0x000f2e000c1e1900 */
[----:B------:R-:W4:Y:S04]  /*0690*/  @P0 LDG.E R27, desc[UR6][R10.64+0x8c] ;  /* 0x00008c060a1b0981 */ /* 0x000f28000c1e1900 */
[----:B------:R-:W4:Y:S04]  /*06a0*/  @P0 LDG.E R26, desc[UR6][R10.64+0x94] ;  /* 0x000094060a1a0981 */ /* 0x000f28000c1e1900 */
        /* <DEDUP_REMOVED lines=11> */
[----:B------:R-:W-:Y:S02]  /*0760*/  @P6 LOP3.LUT R4, R4, R25, RZ, 0x3c, !PT ;  /* 0x0000001904046212 */ /* 0x000fe400078e3cff */
[----:B------:R-:W-:Y:S02]  /*0770*/  @P0 LOP3.LUT R14, R14, R27, RZ, 0x3c, !PT ;  /* 0x0000001b0e0e0212 */ /* 0x000fe400078e3cff */
[----:B--2---:R-:W-:Y:S02]  /*0780*/  @P6 LOP3.LUT R2, R2, R19, RZ, 0x3c, !PT ;  /* 0x0000001302026212 */ /* 0x004fe400078e3cff */
[----:B---3--:R-:W-:Y:S02]  /*0790*/  @P6 LOP3.LUT R5, R5, R20, RZ, 0x3c, !PT ;  /* 0x0000001405056212 */ /* 0x008fe400078e3cff */
[----:B------:R-:W-:Y:S02]  /*07a0*/  @P6 LOP3.LUT R3, R3, R24, RZ, 0x3c, !PT ;  /* 0x0000001803036212 */ /* 0x000fe400078e3cff */
[----:B------:R-:W-:-:S02]  /*07b0*/  @P0 LOP3.LUT R5, R5, R26, RZ, 0x3c, !PT ;  /* 0x0000001a05050212 */ /* 0x000fc400078e3cff */
[----:B----4-:R-:W-:Y:S02]  /*07c0*/  @P0 LOP3.LUT R4, R4, R21, RZ, 0x3c, !PT ;  /* 0x0000001504040212 */ /* 0x010fe400078e3cff */
[----:B------:R-:W-:Y:S02]  /*07d0*/  @P0 LOP3.LUT R3, R3, R28, RZ, 0x3c, !PT ;  /* 0x0000001c03030212 */ /* 0x000fe400078e3cff */
[----:B------:R-:W-:Y:S02]  /*07e0*/  @P0 LOP3.LUT R2, R2, R23, RZ, 0x3c, !PT ;  /* 0x0000001702020212 */ /* 0x000fe400078e3cff */
[----:B------:R-:W-:-:S13]  /*07f0*/  R2P PR, R22.B1, 0x7f ;  /* 0x0000007f16007804 */ /* 0x000fda0000001000 */
[----:B------:R-:W2:Y:S04]  /*0800*/  @P0 LDG.E R19, desc[UR6][R10.64+0xa0] ;  /* 0x0000a0060a130981 */ /* 0x000ea8000c1e1900 */
[----:B------:R-:W3:Y:S04]  /*0810*/  @P1 LDG.E R23, desc[UR6][R10.64+0xb4] ;  /* 0x0000b4060a171981 */ /* 0x000ee8000c1e1900 */
[----:B------:R-:W4:Y:S04]  /*0820*/  @P0 LDG.E R21, desc[UR6][R10.64+0xa4] ;  /* 0x0000a4060a150981 */ /* 0x000f28000c1e1900 */
[----:B------:R-:W4:Y:S04]  /*0830*/  @P2 LDG.E R25, desc[UR6][R10.64+0xc8] ;  /* 0x0000c8060a192981 */ /* 0x000f28000c1e1900 */
[----:B------:R-:W4:Y:S04]  /*0840*/  @P3 LDG.E R27, desc[UR6][R10.64+0xdc] ;  /* 0x0000dc060a1b3981 */ /* 0x000f28000c1e1900 */
[----:B------:R-:W4:Y:S04]  /*0850*/  @P0 LDG.E R20, desc[UR6][R10.64+0xa8] ;  /* 0x0000a8060a140981 */ /* 0x000f28000c1e1900 */
[----:B------:R-:W4:Y:S04]  /*0860*/  @P0 LDG.E R24, desc[UR6][R10.64+0xb0] ;  /* 0x0000b0060a180981 */ /* 0x000f28000c1e1900 */
[----:B------:R-:W4:Y:S04]  /*0870*/  @P4 LDG.E R29, desc[UR6][R10.64+0xf0] ;  /* 0x0000f0060a1d4981 */ /* 0x000f28000c1e1900 */
[----:B------:R-:W4:Y:S01]  /*0880*/  @P1 LDG.E R26, desc[UR6][R10.64+0xc4] ;  /* 0x0000c4060a1a1981 */ /* 0x000f22000c1e1900 */
[----:B--2---:R-:W-:-:S03]  /*0890*/  @P0 LOP3.LUT R14, R14, R19, RZ, 0x3c, !PT ;  /* 0x000000130e0e0212 */ /* 0x004fc600078e3cff */
[----:B------:R-:W2:Y:S01]  /*08a0*/  @P0 LDG.E R19, desc[UR6][R10.64+0xac] ;  /* 0x0000ac060a130981 */ /* 0x000ea2000c1e1900 */
[----:B---3--:R-:W-:-:S03]  /*08b0*/  @P1 LOP3.LUT R14, R14, R23, RZ, 0x3c, !PT ;  /* 0x000000170e0e1212 */ /* 0x008fc600078e3cff */
[----:B------:R-:W3:Y:S01]  /*08c0*/  @P1 LDG.E R23, desc[UR6][R10.64+0xc0] ;  /* 0x0000c0060a171981 */ /* 0x000ee2000c1e1900 */
[----:B----4-:R-:W-:-:S03]  /*08d0*/  @P0 LOP3.LUT R4, R4, R21, RZ, 0x3c, !PT ;  /* 0x0000001504040212 */ /* 0x010fc600078e3cff */
[----:B------:R-:W4:Y:S01]  /*08e0*/  @P1 LDG.E R21, desc[UR6][R10.64+0xb8] ;  /* 0x0000b8060a151981 */ /* 0x000f22000c1e1900 */
[----:B------:R-:W-:-:S03]  /*08f0*/  @P2 LOP3.LUT R14, R14, R25, RZ, 0x3c, !PT ;  /* 0x000000190e0e2212 */ /* 0x000fc600078e3cff */
[----:B------:R-:W4:Y:S01]  /*0900*/  @P5 LDG.E R25, desc[UR6][R10.64+0x104] ;  /* 0x000104060a195981 */ /* 0x000f22000c1e1900 */
[----:B------:R-:W-:-:S03]  /*0910*/  @P3 LOP3.LUT R14, R14, R27, RZ, 0x3c, !PT ;  /* 0x0000001b0e0e3212 */ /* 0x000fc600078e3cff */
[----:B------:R-:W4:Y:S01]  /*0920*/  @P6 LDG.E R27, desc[UR6][R10.64+0x118] ;  /* 0x000118060a1b6981 */ /* 0x000f22000c1e1900 */
[----:B------:R-:W-:-:S03]  /*0930*/  @P0 LOP3.LUT R5, R5, R20, RZ, 0x3c, !PT ;  /* 0x0000001405050212 */ /* 0x000fc600078e3cff */
[----:B------:R-:W4:Y:S01]  /*0940*/  @P1 LDG.E R20, desc[UR6][R10.64+0xbc] ;  /* 0x0000bc060a141981 */ /* 0x000f22000c1e1900 */
[----:B------:R-:W-:-:S03]  /*0950*/  @P0 LOP3.LUT R3, R3, R24, RZ, 0x3c, !PT ;  /* 0x0000001803030212 */ /* 0x000fc600078e3cff */
[----:B------:R-:W4:Y:S01]  /*0960*/  @P2 LDG.E R24, desc[UR6][R10.64+0xd8] ;  /* 0x0000d8060a182981 */ /* 0x000f22000c1e1900 */
[----:B------:R-:W-:Y:S02]  /*0970*/  @P4 LOP3.LUT R14, R14, R29, RZ, 0x3c, !PT ;  /* 0x0000001d0e0e4212 */ /* 0x000fe400078e3cff */
[----:B------:R-:W-:Y:S02]  /*0980*/  @P1 LOP3.LUT R3, R3, R26, RZ, 0x3c, !PT ;  /* 0x0000001a03031212 */ /* 0x000fe400078e3cff */
[----:B------:R-:W4:Y:S01]  /*0990*/  @P3 LDG.E R26, desc[UR6][R10.64+0xe4] ;  /* 0x0000e4060a1a3981 */ /* 0x000f22000c1e1900 */
[----:B--2---:R-:W-:Y:S02]  /*09a0*/  @P0 LOP3.LUT R2, R2, R19, RZ, 0x3c, !PT ;  /* 0x0000001302020212 */ /* 0x004fe400078e3cff */
[----:B------:R-:W-:Y:S01]  /*09b0*/  LOP3.LUT P0, RZ, R22, 0x8000, RZ, 0xc0, !PT ;  /* 0x0000800016ff7812 */ /* 0x000fe2000780c0ff */
[----:B------:R-:W2:Y:S01]  /*09c0*/  @P2 LDG.E R19, desc[UR6][R10.64+0xcc] ;  /* 0x0000cc060a132981 */ /* 0x000ea2000c1e1900 */
[----:B---3--:R-:W-:-:S03]  /*09d0*/  @P1 LOP3.LUT R2, R2, R23, RZ, 0x3c, !PT ;  /* 0x0000001702021212 */ /* 0x008fc600078e3cff */
[----:B------:R-:W3:Y:S01]  /*09e0*/  @P2 LDG.E R22, desc[UR6][R10.64+0xd0] ;  /* 0x0000d0060a162981 */ /* 0x000ee2000c1e1900 */
[----:B----4-:R-:W-:-:S03]  /*09f0*/  @P1 LOP3.LUT R4, R4, R21, RZ, 0x3c, !PT ;  /* 0x0000001504041212 */ /* 0x010fc600078e3cff */
[----:B------:R-:W4:Y:S01]  /*0a00*/  @P2 LDG.E R21, desc[UR6][R10.64+0xd4] ;  /* 0x0000d4060a152981 */ /* 0x000f22000c1e1900 */
[----:B------:R-:W-:-:S03]  /*0a10*/  @P5 LOP3.LUT R14, R14, R25, RZ, 0x3c, !PT ;  /* 0x000000190e0e5212 */ /* 0x000fc600078e3cff */
[----:B------:R-:W4:Y:S04]  /*0a20*/  @P3 LDG.E R23, desc[UR6][R10.64+0xe0] ;  /* 0x0000e0060a173981 */ /* 0x000f28000c1e1900 */
[----:B------:R-:W4:Y:S01]  /*0a30*/  @P3 LDG.E R25, desc[UR6][R10.64+0xe8] ;  /* 0x0000e8060a193981 */ /* 0x000f22000c1e1900 */
[----:B------:R-:W-:-:S03]  /*0a40*/  @P1 LOP3.LUT R5, R5, R20, RZ, 0x3c, !PT ;  /* 0x0000001405051212 */ /* 0x000fc600078e3cff */
[----:B------:R-:W4:Y:S01]  /*0a50*/  @P3 LDG.E R20, desc[UR6][R10.64+0xec] ;  /* 0x0000ec060a143981 */ /* 0x000f22000c1e1900 */
[----:B------:R-:W-:-:S03]  /*0a60*/  @P2 LOP3.LUT R3, R3, R24, RZ, 0x3c, !PT ;  /* 0x0000001803032212 */ /* 0x000fc600078e3cff */
        /* <DEDUP_REMOVED lines=8> */
[----:B------:R-:W-:Y:S02]  /*0af0*/  @P3 LOP3.LUT R5, R5, R26, RZ, 0x3c, !PT ;  /* 0x0000001a05053212 */ /* 0x000fe400078e3cff */
[----:B------:R-:W-:Y:S01]  /*0b00*/  @P3 LOP3.LUT R4, R4, R23, RZ, 0x3c, !PT ;  /* 0x0000001704043212 */ /* 0x000fe200078e3cff */
[----:B------:R-:W4:Y:S01]  /*0b10*/  @P5 LDG.E R26, desc[UR6][R10.64+0x10c] ;  /* 0x00010c060a1a5981 */ /* 0x000f22000c1e1900 */
[----:B------:R-:W-:-:S03]  /*0b20*/  @P3 LOP3.LUT R2, R2, R25, RZ, 0x3c, !PT ;  /* 0x0000001902023212 */ /* 0x000fc600078e3cff */
[----:B------:R-:W4:Y:S04]  /*0b30*/  @P5 LDG.E R23, desc[UR6][R10.64+0x108] ;  /* 0x000108060a175981 */ /* 0x000f28000c1e1900 */
        /* <DEDUP_REMOVED lines=19> */
[----:B------:R-:W-:-:S05]  /*0c70*/  VIADD R18, R18, 0x10 ;  /* 0x0000001012127836 */ /* 0x000fca0000000000 */
[----:B------:R-:W-:Y:S02]  /*0c80*/  ISETP.NE.AND P1, PT, R18, 0x20, PT ;  /* 0x000000201200780c */ /* 0x000fe40003f25270 */
[----:B------:R-:W-:-:S04]  /*0c90*/  @P5 LOP3.LUT R3, R3, R20, RZ, 0x3c, !PT ;  /* 0x0000001403035212 */ /* 0x000fc800078e3cff */
[----:B------:R-:W-:Y:S02]  /*0ca0*/  @P6 LOP3.LUT R3, R3, R24, RZ, 0x3c, !PT ;  /* 0x0000001803036212 */ /* 0x000fe400078e3cff */
[----:B------:R-:W-:Y:S02]  /*0cb0*/  @P0 LOP3.LUT R14, R14, R27, RZ, 0x3c, !PT ;  /* 0x0000001b0e0e0212 */ /* 0x000fe400078e3cff */
[----:B------:R-:W-:Y:S02]  /*0cc0*/  @P0 LOP3.LUT R3, R3, R28, RZ, 0x3c, !PT ;  /* 0x0000001c03030212 */ /* 0x000fe400078e3cff */
[----:B--2---:R-:W-:Y:S02]  /*0cd0*/  @P6 LOP3.LUT R4, R4, R19, RZ, 0x3c, !PT ;  /* 0x0000001304046212 */ /* 0x004fe400078e3cff */
[----:B---3--:R-:W-:Y:S02]  /*0ce0*/  @P6 LOP3.LUT R5, R5, R22, RZ, 0x3c, !PT ;  /* 0x0000001605056212 */ /* 0x008fe400078e3cff */
[----:B----4-:R-:W-:-:S02]  /*0cf0*/  @P6 LOP3.LUT R2, R2, R21, RZ, 0x3c, !PT ;  /* 0x0000001502026212 */ /* 0x010fc400078e3cff */
[----:B------:R-:W-:Y:S02]  /*0d00*/  @P0 LOP3.LUT R5, R5, R26, RZ, 0x3c, !PT ;  /* 0x0000001a05050212 */ /* 0x000fe400078e3cff */
[----:B------:R-:W-:Y:S02]  /*0d10*/  @P0 LOP3.LUT R4, R4, R23, RZ, 0x3c, !PT ;  /* 0x0000001704040212 */ /* 0x000fe400078e3cff */
[----:B------:R-:W-:Y:S01]  /*0d20*/  @P0 LOP3.LUT R2, R2, R25, RZ, 0x3c, !PT ;  /* 0x0000001902020212 */ /* 0x000fe200078e3cff */
[----:B------:R-:W-:Y:S06]  /*0d30*/  @P1 BRA `(.L_x_15) ;  /* 0xfffffff400481947 */ /* 0x000fec000383ffff */
[----:B------:R-:W-:-:S05]  /*0d40*/  VIADD R16, R16, 0x1 ;  /* 0x0000000110107836 */ /* 0x000fca0000000000 */
[----:B------:R-:W-:-:S13]  /*0d50*/  ISETP.NE.AND P0, PT, R16, 0x5, PT ;  /* 0x000000051000780c */ /* 0x000fda0003f05270 */
[----:B------:R-:W-:Y:S05]  /*0d60*/  @P0 BRA `(.L_x_16) ;  /* 0xfffffff400280947 */ /* 0x000fea000383ffff */
[----:B------:R-:W-:Y:S01]  /*0d70*/  UIADD3 UR4, UPT, UPT, UR4, 0x1, URZ ;  /* 0x0000000104047890 */ /* 0x000fe2000fffe0ff */
[----:B------:R-:W-:Y:S01]  /*0d80*/  LOP3.LUT R10, R0, 0x3, RZ, 0xc0, !PT ;  /* 0x00000003000a7812 */ /* 0x000fe200078ec0ff */
[----:B------:R-:W-:-:S04]  /*0d90*/  IMAD.WIDE.U32 R8, R13, 0x30, R8 ;  /* 0x000000300d087825 */ /* 0x000fc800078e0008 */
[----:B------:R-:W-:Y:S01]  /*0da0*/  ISETP.LE.U32.AND P0, PT, R10, UR4, PT ;  /* 0x000000040a007c0c */ /* 0x000fe2000bf03070 */
[----:B------:R0:W-:Y:S04]  /*0db0*/  STG.E.64 desc[UR6][R8.64+0x8], R4 ;  /* 0x0000080408007986 */ /* 0x0001e8000c101b06 */
[----:B------:R0:W-:Y:S04]  /*0dc0*/  STG.E.64 desc[UR6][R8.64+0x10], R2 ;  /* 0x0000100208007986 */ /* 0x0001e8000c101b06 */
[----:B------:R0:W-:Y:S04]  /*0dd0*/  STG.E desc[UR6][R8.64+0x4], R14 ;  /* 0x0000040e08007986 */ /* 0x0001e8000c101906 */
[----:B------:R-:W-:Y:S05]  /*0de0*/  @!P0 BRA `(.L_x_17) ;  /* 0xfffffff000f88947 */ /* 0x000fea000383ffff */
.L_x_14:
[----:B------:R-:W-:Y:S01]  /*0df0*/  ISETP.GT.U32.AND P0, PT, R0, 0x3, PT ;  /* 0x000000030000780c */ /* 0x000fe20003f04070 */
[----:B------:R-:W-:Y:S01]  /*0e00*/  VIADD R12, R12, 0x1 ;  /* 0x000000010c0c7836 */ /* 0x000fe20000000000 */
[--C-:B------:R-:W-:Y:S02]  /*0e10*/  SHF.R.U64 R0, R0, 0x2, R15.reuse ;  /* 0x0000000200007819 */ /* 0x100fe4000000120f */
[----:B------:R-:W-:Y:S02]  /*0e20*/  ISETP.GT.U32.AND.EX P0, PT, R15, RZ, PT, P0 ;  /* 0x000000ff0f00720c */ /* 0x000fe40003f04100 */
[----:B------:R-:W-:-:S11]  /*0e30*/  SHF.R.U32.HI R15, RZ, 0x2, R15 ;  /* 0x00000002ff0f7819 */ /* 0x000fd6000001160f */
[----:B------:R-:W-:Y:S05]  /*0e40*/  @P0 BRA `(.L_x_18) ;  /* 0xfffffff000c40947 */ /* 0x000fea000383ffff */
.L_x_13:
[----:B0-----:R-:W0:Y:S02]  /*0e50*/  LDC.64 R2, c[0x0][0x388] ;  /* 0x0000e200ff027b82 */ /* 0x001e240000000a00 */
[----:B0-----:R-:W-:-:S05]  /*0e60*/  IMAD.WIDE.U32 R2, R13, 0x30, R2 ;  /* 0x000000300d027825 */ /* 0x001fca00078e0002 */
[----:B------:R-:W-:Y:S04]  /*0e70*/  STG.E.64 desc[UR6][R2.64+0x18], RZ ;  /* 0x000018ff02007986 */ /* 0x000fe8000c101b06 */
[----:B------:R-:W-:Y:S04]  /*0e80*/  STG.E desc[UR6][R2.64+0x20], RZ ;  /* 0x000020ff02007986 */ /* 0x000fe8000c101906 */
[----:B------:R-:W-:Y:S01]  /*0e90*/  STG.E.64 desc[UR6][R2.64+0x28], RZ ;  /* 0x000028ff02007986 */ /* 0x000fe2000c101b06 */
[----:B------:R-:W-:Y:S05]  /*0ea0*/  EXIT ;  /* 0x000000000000794d */ /* 0x000fea0003800000 */
.L_x_19:
        /* <DEDUP_REMOVED lines=13> */
.L_x_23:


//--------------------- .nv.global.init           --------------------------
	.section	.nv.global.init,"aw",@progbits
	.align	4
.nv.global.init:
	.type		mrg32k3aM1SubSeq,@object
	.size		mrg32k3aM1SubSeq,(mrg32k3aM2SubSeq - mrg32k3aM1SubSeq)
mrg32k3aM1SubSeq:
        /*0000*/ 	.byte	0x0b, 0xcc, 0xee, 0x04, 0x73, 0x29, 0x8b, 0x6f, 0xf6, 0x53, 0x03, 0xf6, 0x23, 0xf6, 0xea, 0xda
        /* <DEDUP_REMOVED lines=125> */
	.type		mrg32k3aM2SubSeq,@object
	.size		mrg32k3aM2SubSeq,(mrg32k3aM1 - mrg32k3aM2SubSeq)
mrg32k3aM2SubSeq:
        /* <DEDUP_REMOVED lines=126> */
	.type		mrg32k3aM1,@object
	.size		mrg32k3aM1,(mrg32k3aM1Seq - mrg32k3aM1)
mrg32k3aM1:
        /* <DEDUP_REMOVED lines=144> */
	.type		mrg32k3aM1Seq,@object
	.size		mrg32k3aM1Seq,(mrg32k3aM2 - mrg32k3aM1Seq)
mrg32k3aM1Seq:
        /* <DEDUP_REMOVED lines=144> */
	.type		mrg32k3aM2,@object
	.size		mrg32k3aM2,(mrg32k3aM2Seq - mrg32k3aM2)
mrg32k3aM2:
        /* <DEDUP_REMOVED lines=144> */
	.type		mrg32k3aM2Seq,@object
	.size		mrg32k3aM2Seq,(precalc_xorwow_matrix - mrg32k3aM2Seq)
mrg32k3aM2Seq:
        /* <DEDUP_REMOVED lines=144> */
	.type		precalc_xorwow_matrix,@object
	.size		precalc_xorwow_matrix,(precalc_xorwow_offset_matrix - precalc_xorwow_matrix)
precalc_xorwow_matrix:
        /* <DEDUP_REMOVED lines=6400> */
	.type		precalc_xorwow_offset_matrix,@object
	.size		precalc_xorwow_offset_matrix,(.L_1 - precalc_xorwow_offset_matrix)
precalc_xorwow_offset_matrix:
        /* <DEDUP_REMOVED lines=6400> */
.L_1:


//--------------------- .nv.shared.reserved.0     --------------------------
	.section	.nv.shared.reserved.0,"aw",@nobits
	.weak		__nv_reservedSMEM_offset_0_alias
	.size		__nv_reservedSMEM_offset_0_alias, 0, 64
	.other		__nv_reservedSMEM_offset_0_alias,@"STO_CUDA_RESERVED_SHARED STV_DEFAULT"
__nv_reservedSMEM_offset_0_alias:
	.zero		0
	.zero		64


//--------------------- .nv.constant0._Z7randomsP17curandStateXORWOWPjS1_S1_PfS2_S1_PVjS2_ --------------------------
	.section	.nv.constant0._Z7randomsP17curandStateXORWOWPjS1_S1_PfS2_S1_PVjS2_,"a",@progbits
	.sectionflags	@""
	.align	4
.nv.constant0._Z7randomsP17curandStateXORWOWPjS1_S1_PfS2_S1_PVjS2_:
	.zero		968


//--------------------- .nv.constant0._Z4initjP17curandStateXORWOW --------------------------
	.section	.nv.constant0._Z4initjP17curandStateXORWOW,"a",@progbits
	.sectionflags	@""
	.align	4
.nv.constant0._Z4initjP17curandStateXORWOW:
	.zero		912


//--------------------- SYMBOLS --------------------------

	.type		.nv.reservedSmem.offset0,@object
	.size		.nv.reservedSmem.offset0,0x4
